//
// Generated by NVIDIA NVVM Compiler
//
// Compiler Build ID: CL-36424714
// Cuda compilation tools, release 13.0, V13.0.88
// Based on NVVM 20.0.0
//

.version 9.0
.target sm_100
.address_size 64

	// .globl	_Z24SimpleSumReductionKernelPfS_
// _ZZ27CoarsenedSumReductionKernelPfS_E7input_s has been demoted
// _ZZ28CoarsenedSumReduction2KernelPfS_iE7input_s has been demoted
// _ZZ27CoarsenedMaxReductionKernelPfS_E7input_s has been demoted

.visible .entry _Z24SimpleSumReductionKernelPfS_(
	.param .u64 .ptr .align 1 _Z24SimpleSumReductionKernelPfS__param_0,
	.param .u64 .ptr .align 1 _Z24SimpleSumReductionKernelPfS__param_1
)
{
	.reg .pred 	%p<4>;
	.reg .b32 	%r<10>;
	.reg .b32 	%f<5>;
	.reg .b64 	%rd<9>;

	ld.param.u64 	%rd4, [_Z24SimpleSumReductionKernelPfS__param_0];
	ld.param.u64 	%rd3, [_Z24SimpleSumReductionKernelPfS__param_1];
	cvta.to.global.u64 	%rd1, %rd4;
	mov.u32 	%r1, %tid.x;
	shl.b32 	%r6, %r1, 1;
	mov.u32 	%r2, %ntid.x;
	mul.wide.u32 	%rd5, %r6, 4;
	add.s64 	%rd2, %rd1, %rd5;
	mov.b32 	%r9, 1;
$L__BB0_1:
	add.s32 	%r7, %r9, -1;
	and.b32  	%r8, %r7, %r1;
	setp.ne.s32 	%p1, %r8, 0;
	@%p1 bra 	$L__BB0_3;
	mul.wide.s32 	%rd6, %r9, 4;
	add.s64 	%rd7, %rd2, %rd6;
	ld.global.f32 	%f1, [%rd7];
	ld.global.f32 	%f2, [%rd2];
	add.f32 	%f3, %f1, %f2;
	st.global.f32 	[%rd2], %f3;
$L__BB0_3:
	bar.sync 	0;
	shl.b32 	%r9, %r9, 1;
	setp.le.u32 	%p2, %r9, %r2;
	@%p2 bra 	$L__BB0_1;
	setp.ne.s32 	%p3, %r1, 0;
	@%p3 bra 	$L__BB0_6;
	ld.global.f32 	%f4, [%rd1];
	cvta.to.global.u64 	%rd8, %rd3;
	st.global.f32 	[%rd8], %f4;
$L__BB0_6:
	ret;

}
	// .globl	_Z28ConvergentSumReductionKernelPfS_
.visible .entry _Z28ConvergentSumReductionKernelPfS_(
	.param .u64 .ptr .align 1 _Z28ConvergentSumReductionKernelPfS__param_0,
	.param .u64 .ptr .align 1 _Z28ConvergentSumReductionKernelPfS__param_1
)
{
	.reg .pred 	%p<4>;
	.reg .b32 	%r<6>;
	.reg .b32 	%f<5>;
	.reg .b64 	%rd<9>;

	ld.param.u64 	%rd4, [_Z28ConvergentSumReductionKernelPfS__param_0];
	ld.param.u64 	%rd3, [_Z28ConvergentSumReductionKernelPfS__param_1];
	cvta.to.global.u64 	%rd1, %rd4;
	mov.u32 	%r1, %tid.x;
	mov.u32 	%r5, %ntid.x;
	mul.wide.u32 	%rd5, %r1, 4;
	add.s64 	%rd2, %rd1, %rd5;
$L__BB1_1:
	setp.ge.u32 	%p1, %r1, %r5;
	@%p1 bra 	$L__BB1_3;
	mul.wide.s32 	%rd6, %r5, 4;
	add.s64 	%rd7, %rd2, %rd6;
	ld.global.f32 	%f1, [%rd7];
	ld.global.f32 	%f2, [%rd2];
	add.f32 	%f3, %f1, %f2;
	st.global.f32 	[%rd2], %f3;
$L__BB1_3:
	bar.sync 	0;
	shr.u32 	%r4, %r5, 1;
	setp.gt.u32 	%p2, %r5, 1;
	mov.u32 	%r5, %r4;
	@%p2 bra 	$L__BB1_1;
	setp.ne.s32 	%p3, %r1, 0;
	@%p3 bra 	$L__BB1_6;
	ld.global.f32 	%f4, [%rd1];
	cvta.to.global.u64 	%rd8, %rd3;
	st.global.f32 	[%rd8], %f4;
$L__BB1_6:
	ret;

}
	// .globl	_Z35ConvergentSumReductionReverseKernelPfS_
.visible .entry _Z35ConvergentSumReductionReverseKernelPfS_(
	.param .u64 .ptr .align 1 _Z35ConvergentSumReductionReverseKernelPfS__param_0,
	.param .u64 .ptr .align 1 _Z35ConvergentSumReductionReverseKernelPfS__param_1
)
{
	.reg .pred 	%p<4>;
	.reg .b32 	%r<12>;
	.reg .b32 	%f<5>;
	.reg .b64 	%rd<11>;

	ld.param.u64 	%rd4, [_Z35ConvergentSumReductionReverseKernelPfS__param_0];
	ld.param.u64 	%rd3, [_Z35ConvergentSumReductionReverseKernelPfS__param_1];
	cvta.to.global.u64 	%rd1, %rd4;
	mov.u32 	%r1, %ntid.x;
	shl.b32 	%r6, %r1, 1;
	mov.u32 	%r2, %tid.x;
	not.b32 	%r7, %r2;
	add.s32 	%r3, %r6, %r7;
	mul.wide.u32 	%rd5, %r3, 4;
	add.s64 	%rd2, %rd1, %rd5;
	mov.u32 	%r11, %r1;
$L__BB2_1:
	setp.ge.u32 	%p1, %r2, %r11;
	@%p1 bra 	$L__BB2_3;
	sub.s32 	%r8, %r3, %r11;
	mul.wide.u32 	%rd6, %r8, 4;
	add.s64 	%rd7, %rd1, %rd6;
	ld.global.f32 	%f1, [%rd7];
	ld.global.f32 	%f2, [%rd2];
	add.f32 	%f3, %f1, %f2;
	st.global.f32 	[%rd2], %f3;
$L__BB2_3:
	bar.sync 	0;
	shr.u32 	%r5, %r11, 1;
	setp.gt.u32 	%p2, %r11, 1;
	mov.u32 	%r11, %r5;
	@%p2 bra 	$L__BB2_1;
	add.s32 	%r9, %r1, -1;
	setp.ne.s32 	%p3, %r2, %r9;
	@%p3 bra 	$L__BB2_6;
	add.s32 	%r10, %r2, %r1;
	mul.wide.u32 	%rd8, %r10, 4;
	add.s64 	%rd9, %rd1, %rd8;
	ld.global.f32 	%f4, [%rd9];
	cvta.to.global.u64 	%rd10, %rd3;
	st.global.f32 	[%rd10], %f4;
$L__BB2_6:
	ret;

}
	// .globl	_Z27CoarsenedSumReductionKernelPfS_
.visible .entry _Z27CoarsenedSumReductionKernelPfS_(
	.param .u64 .ptr .align 1 _Z27CoarsenedSumReductionKernelPfS__param_0,
	.param .u64 .ptr .align 1 _Z27CoarsenedSumReductionKernelPfS__param_1
)
{
	.reg .pred 	%p<5>;
	.reg .b32 	%r<22>;
	.reg .b32 	%f<21>;
	.reg .b64 	%rd<21>;
	// demoted variable
	.shared .align 4 .b8 _ZZ27CoarsenedSumReductionKernelPfS_E7input_s[64];
	ld.param.u64 	%rd2, [_Z27CoarsenedSumReductionKernelPfS__param_0];
	ld.param.u64 	%rd1, [_Z27CoarsenedSumReductionKernelPfS__param_1];
	cvta.to.global.u64 	%rd3, %rd2;
	mov.u32 	%r21, %ntid.x;
	mov.u32 	%r6, %ctaid.x;
	mul.lo.s32 	%r7, %r21, %r6;
	shl.b32 	%r8, %r7, 3;
	mov.u32 	%r2, %tid.x;
	add.s32 	%r9, %r8, %r2;
	mul.wide.u32 	%rd4, %r9, 4;
	add.s64 	%rd5, %rd3, %rd4;
	ld.global.f32 	%f1, [%rd5];
	add.s32 	%r10, %r9, 16;
	mul.wide.u32 	%rd6, %r10, 4;
	add.s64 	%rd7, %rd3, %rd6;
	ld.global.f32 	%f2, [%rd7];
	add.f32 	%f3, %f1, %f2;
	add.s32 	%r11, %r9, 32;
	mul.wide.u32 	%rd8, %r11, 4;
	add.s64 	%rd9, %rd3, %rd8;
	ld.global.f32 	%f4, [%rd9];
	add.f32 	%f5, %f3, %f4;
	add.s32 	%r12, %r9, 48;
	mul.wide.u32 	%rd10, %r12, 4;
	add.s64 	%rd11, %rd3, %rd10;
	ld.global.f32 	%f6, [%rd11];
	add.f32 	%f7, %f5, %f6;
	add.s32 	%r13, %r9, 64;
	mul.wide.u32 	%rd12, %r13, 4;
	add.s64 	%rd13, %rd3, %rd12;
	ld.global.f32 	%f8, [%rd13];
	add.f32 	%f9, %f7, %f8;
	add.s32 	%r14, %r9, 80;
	mul.wide.u32 	%rd14, %r14, 4;
	add.s64 	%rd15, %rd3, %rd14;
	ld.global.f32 	%f10, [%rd15];
	add.f32 	%f11, %f9, %f10;
	add.s32 	%r15, %r9, 96;
	mul.wide.u32 	%rd16, %r15, 4;
	add.s64 	%rd17, %rd3, %rd16;
	ld.global.f32 	%f12, [%rd17];
	add.f32 	%f13, %f11, %f12;
	add.s32 	%r16, %r9, 112;
	mul.wide.u32 	%rd18, %r16, 4;
	add.s64 	%rd19, %rd3, %rd18;
	ld.global.f32 	%f14, [%rd19];
	add.f32 	%f15, %f13, %f14;
	shl.b32 	%r17, %r2, 2;
	mov.u32 	%r18, _ZZ27CoarsenedSumReductionKernelPfS_E7input_s;
	add.s32 	%r3, %r18, %r17;
	st.shared.f32 	[%r3], %f15;
	setp.lt.u32 	%p1, %r21, 2;
	@%p1 bra 	$L__BB3_4;
$L__BB3_1:
	shr.u32 	%r5, %r21, 1;
	bar.sync 	0;
	setp.ge.u32 	%p2, %r2, %r5;
	@%p2 bra 	$L__BB3_3;
	shl.b32 	%r19, %r5, 2;
	add.s32 	%r20, %r3, %r19;
	ld.shared.f32 	%f16, [%r20];
	ld.shared.f32 	%f17, [%r3];
	add.f32 	%f18, %f16, %f17;
	st.shared.f32 	[%r3], %f18;
$L__BB3_3:
	setp.gt.u32 	%p3, %r21, 3;
	mov.u32 	%r21, %r5;
	@%p3 bra 	$L__BB3_1;
$L__BB3_4:
	setp.ne.s32 	%p4, %r2, 0;
	@%p4 bra 	$L__BB3_6;
	ld.shared.f32 	%f19, [_ZZ27CoarsenedSumReductionKernelPfS_E7input_s];
	cvta.to.global.u64 	%rd20, %rd1;
	atom.global.add.f32 	%f20, [%rd20], %f19;
$L__BB3_6:
	ret;

}
	// .globl	_Z28CoarsenedSumReduction2KernelPfS_i
.visible .entry _Z28CoarsenedSumReduction2KernelPfS_i(
	.param .u64 .ptr .align 1 _Z28CoarsenedSumReduction2KernelPfS_i_param_0,
	.param .u64 .ptr .align 1 _Z28CoarsenedSumReduction2KernelPfS_i_param_1,
	.param .u32 _Z28CoarsenedSumReduction2KernelPfS_i_param_2
)
{
	.reg .pred 	%p<12>;
	.reg .b32 	%r<23>;
	.reg .b32 	%f<35>;
	.reg .b64 	%rd<21>;
	// demoted variable
	.shared .align 4 .b8 _ZZ28CoarsenedSumReduction2KernelPfS_iE7input_s[64];
	ld.param.u64 	%rd3, [_Z28CoarsenedSumReduction2KernelPfS_i_param_0];
	ld.param.u64 	%rd2, [_Z28CoarsenedSumReduction2KernelPfS_i_param_1];
	ld.param.u32 	%r14, [_Z28CoarsenedSumReduction2KernelPfS_i_param_2];
	cvta.to.global.u64 	%rd1, %rd3;
	mov.u32 	%r22, %ntid.x;
	mov.u32 	%r15, %ctaid.x;
	mul.lo.s32 	%r16, %r22, %r15;
	shl.b32 	%r17, %r16, 3;
	mov.u32 	%r2, %tid.x;
	add.s32 	%r3, %r17, %r2;
	mul.wide.u32 	%rd4, %r3, 4;
	add.s64 	%rd5, %rd1, %rd4;
	ld.global.f32 	%f29, [%rd5];
	add.s32 	%r4, %r3, 16;
	setp.ge.u32 	%p1, %r4, %r14;
	@%p1 bra 	$L__BB4_2;
	mul.wide.u32 	%rd6, %r4, 4;
	add.s64 	%rd7, %rd1, %rd6;
	ld.global.f32 	%f16, [%rd7];
	add.f32 	%f29, %f29, %f16;
$L__BB4_2:
	add.s32 	%r5, %r3, 32;
	setp.ge.u32 	%p2, %r5, %r14;
	@%p2 bra 	$L__BB4_4;
	mul.wide.u32 	%rd8, %r5, 4;
	add.s64 	%rd9, %rd1, %rd8;
	ld.global.f32 	%f17, [%rd9];
	add.f32 	%f29, %f29, %f17;
$L__BB4_4:
	add.s32 	%r6, %r3, 48;
	setp.ge.u32 	%p3, %r6, %r14;
	@%p3 bra 	$L__BB4_6;
	mul.wide.u32 	%rd10, %r6, 4;
	add.s64 	%rd11, %rd1, %rd10;
	ld.global.f32 	%f18, [%rd11];
	add.f32 	%f29, %f29, %f18;
$L__BB4_6:
	add.s32 	%r7, %r3, 64;
	setp.ge.u32 	%p4, %r7, %r14;
	@%p4 bra 	$L__BB4_8;
	mul.wide.u32 	%rd12, %r7, 4;
	add.s64 	%rd13, %rd1, %rd12;
	ld.global.f32 	%f19, [%rd13];
	add.f32 	%f29, %f29, %f19;
$L__BB4_8:
	add.s32 	%r8, %r3, 80;
	setp.ge.u32 	%p5, %r8, %r14;
	@%p5 bra 	$L__BB4_10;
	mul.wide.u32 	%rd14, %r8, 4;
	add.s64 	%rd15, %rd1, %rd14;
	ld.global.f32 	%f20, [%rd15];
	add.f32 	%f29, %f29, %f20;
$L__BB4_10:
	add.s32 	%r9, %r3, 96;
	setp.ge.u32 	%p6, %r9, %r14;
	@%p6 bra 	$L__BB4_12;
	mul.wide.u32 	%rd16, %r9, 4;
	add.s64 	%rd17, %rd1, %rd16;
	ld.global.f32 	%f21, [%rd17];
	add.f32 	%f29, %f29, %f21;
$L__BB4_12:
	add.s32 	%r10, %r3, 112;
	setp.ge.u32 	%p7, %r10, %r14;
	@%p7 bra 	$L__BB4_14;
	mul.wide.u32 	%rd18, %r10, 4;
	add.s64 	%rd19, %rd1, %rd18;
	ld.global.f32 	%f22, [%rd19];
	add.f32 	%f29, %f29, %f22;
$L__BB4_14:
	shl.b32 	%r18, %r2, 2;
	mov.u32 	%r19, _ZZ28CoarsenedSumReduction2KernelPfS_iE7input_s;
	add.s32 	%r11, %r19, %r18;
	st.shared.f32 	[%r11], %f29;
	setp.lt.u32 	%p8, %r22, 2;
	@%p8 bra 	$L__BB4_18;
$L__BB4_15:
	shr.u32 	%r13, %r22, 1;
	bar.sync 	0;
	setp.ge.u32 	%p9, %r2, %r13;
	@%p9 bra 	$L__BB4_17;
	shl.b32 	%r20, %r13, 2;
	add.s32 	%r21, %r11, %r20;
	ld.shared.f32 	%f23, [%r21];
	ld.shared.f32 	%f24, [%r11];
	add.f32 	%f25, %f23, %f24;
	st.shared.f32 	[%r11], %f25;
$L__BB4_17:
	setp.gt.u32 	%p10, %r22, 3;
	mov.u32 	%r22, %r13;
	@%p10 bra 	$L__BB4_15;
$L__BB4_18:
	setp.ne.s32 	%p11, %r2, 0;
	@%p11 bra 	$L__BB4_20;
	ld.shared.f32 	%f26, [_ZZ28CoarsenedSumReduction2KernelPfS_iE7input_s];
	cvta.to.global.u64 	%rd20, %rd2;
	atom.global.add.f32 	%f27, [%rd20], %f26;
$L__BB4_20:
	ret;

}
	// .globl	_Z27CoarsenedMaxReductionKernelPfS_
.visible .entry _Z27CoarsenedMaxReductionKernelPfS_(
	.param .u64 .ptr .align 1 _Z27CoarsenedMaxReductionKernelPfS__param_0,
	.param .u64 .ptr .align 1 _Z27CoarsenedMaxReductionKernelPfS__param_1
)
{
	.reg .pred 	%p<13>;
	.reg .b32 	%r<22>;
	.reg .b32 	%f<19>;
	.reg .b64 	%rd<21>;
	// demoted variable
	.shared .align 4 .b8 _ZZ27CoarsenedMaxReductionKernelPfS_E7input_s[64];
	ld.param.u64 	%rd2, [_Z27CoarsenedMaxReductionKernelPfS__param_0];
	ld.param.u64 	%rd1, [_Z27CoarsenedMaxReductionKernelPfS__param_1];
	cvta.to.global.u64 	%rd3, %rd2;
	mov.u32 	%r21, %ntid.x;
	mov.u32 	%r6, %ctaid.x;
	mul.lo.s32 	%r7, %r21, %r6;
	shl.b32 	%r8, %r7, 3;
	mov.u32 	%r2, %tid.x;
	add.s32 	%r9, %r8, %r2;
	mul.wide.u32 	%rd4, %r9, 4;
	add.s64 	%rd5, %rd3, %rd4;
	ld.global.f32 	%f2, [%rd5];
	add.s32 	%r10, %r9, 16;
	mul.wide.u32 	%rd6, %r10, 4;
	add.s64 	%rd7, %rd3, %rd6;
	ld.global.f32 	%f3, [%rd7];
	setp.lt.f32 	%p1, %f2, %f3;
	selp.f32 	%f4, %f3, %f2, %p1;
	add.s32 	%r11, %r9, 32;
	mul.wide.u32 	%rd8, %r11, 4;
	add.s64 	%rd9, %rd3, %rd8;
	ld.global.f32 	%f5, [%rd9];
	setp.lt.f32 	%p2, %f4, %f5;
	selp.f32 	%f6, %f5, %f4, %p2;
	add.s32 	%r12, %r9, 48;
	mul.wide.u32 	%rd10, %r12, 4;
	add.s64 	%rd11, %rd3, %rd10;
	ld.global.f32 	%f7, [%rd11];
	setp.lt.f32 	%p3, %f6, %f7;
	selp.f32 	%f8, %f7, %f6, %p3;
	add.s32 	%r13, %r9, 64;
	mul.wide.u32 	%rd12, %r13, 4;
	add.s64 	%rd13, %rd3, %rd12;
	ld.global.f32 	%f9, [%rd13];
	setp.lt.f32 	%p4, %f8, %f9;
	selp.f32 	%f10, %f9, %f8, %p4;
	add.s32 	%r14, %r9, 80;
	mul.wide.u32 	%rd14, %r14, 4;
	add.s64 	%rd15, %rd3, %rd14;
	ld.global.f32 	%f11, [%rd15];
	setp.lt.f32 	%p5, %f10, %f11;
	selp.f32 	%f12, %f11, %f10, %p5;
	add.s32 	%r15, %r9, 96;
	mul.wide.u32 	%rd16, %r15, 4;
	add.s64 	%rd17, %rd3, %rd16;
	ld.global.f32 	%f13, [%rd17];
	setp.lt.f32 	%p6, %f12, %f13;
	selp.f32 	%f14, %f13, %f12, %p6;
	add.s32 	%r16, %r9, 112;
	mul.wide.u32 	%rd18, %r16, 4;
	add.s64 	%rd19, %rd3, %rd18;
	ld.global.f32 	%f15, [%rd19];
	setp.lt.f32 	%p7, %f14, %f15;
	selp.f32 	%f16, %f15, %f14, %p7;
	shl.b32 	%r17, %r2, 2;
	mov.u32 	%r18, _ZZ27CoarsenedMaxReductionKernelPfS_E7input_s;
	add.s32 	%r3, %r18, %r17;
	st.shared.f32 	[%r3], %f16;
	setp.lt.u32 	%p8, %r21, 2;
	@%p8 bra 	$L__BB5_5;
$L__BB5_1:
	mov.u32 	%r4, %r21;
	shr.u32 	%r21, %r4, 1;
	bar.sync 	0;
	setp.ge.u32 	%p9, %r2, %r21;
	@%p9 bra 	$L__BB5_4;
	ld.shared.f32 	%f17, [%r3];
	shl.b32 	%r19, %r21, 2;
	add.s32 	%r20, %r3, %r19;
	ld.shared.f32 	%f1, [%r20];
	setp.geu.f32 	%p10, %f17, %f1;
	@%p10 bra 	$L__BB5_4;
	st.shared.f32 	[%r3], %f1;
$L__BB5_4:
	setp.gt.u32 	%p11, %r4, 3;
	@%p11 bra 	$L__BB5_1;
$L__BB5_5:
	setp.ne.s32 	%p12, %r2, 0;
	@%p12 bra 	$L__BB5_7;
	ld.shared.f32 	%f18, [_ZZ27CoarsenedMaxReductionKernelPfS_E7input_s];
	cvta.to.global.u64 	%rd20, %rd1;
	st.global.f32 	[%rd20], %f18;
$L__BB5_7:
	ret;

}


// ===== COMPILED SASS (sm_100) =====

	.target	sm_100

	.elftype	@"ET_EXEC"


//--------------------- .note.nv.tkinfo           --------------------------
	.section	.note.nv.tkinfo,"",@"SHT_NOTE"
	.sectionflags	@"SHF_NOTE_NV_TKINFO"
	.tkinfo
        /*0018*/ 	.word	0x00000002
        /*0030*/ 	.string	""
        /*0030*/ 	.string	"ptxas"
        /*0030*/ 	.string	"Cuda compilation tools, release 13.0, V13.0.88"
        /*0030*/ 	.string	"Build cuda_13.0.r13.0/compiler.36424714_0"
        /*0030*/ 	.string	"-arch sm_100 -m 64 "



//--------------------- .note.nv.cuinfo           --------------------------
	.section	.note.nv.cuinfo,"",@"SHT_NOTE"
	.sectionflags	@"SHF_NOTE_NV_CUINFO"
        /*0018*/ 	.short	0x0002
        /*001a*/ 	.short	0x0064
        /*001c*/ 	.short	0x0082
	.zero		2


//--------------------- .nv.info                  --------------------------
	.section	.nv.info,"",@"SHT_CUDA_INFO"
	.align	4


	//----- nvinfo : EIATTR_REGCOUNT
	.align		4
        /*0000*/ 	.byte	0x04, 0x2f
        /*0002*/ 	.short	(.L_1 - .L_0)
	.align		4
.L_0:
        /*0004*/ 	.word	index@(_Z24SimpleSumReductionKernelPfS_)
        /*0008*/ 	.word	0x0000000e


	//----- nvinfo : EIATTR_FRAME_SIZE
	.align		4
.L_1:
        /*000c*/ 	.byte	0x04, 0x11
        /*000e*/ 	.short	(.L_3 - .L_2)
	.align		4
.L_2:
        /*0010*/ 	.word	index@(_Z24SimpleSumReductionKernelPfS_)
        /*0014*/ 	.word	0x00000000


	//----- nvinfo : EIATTR_REGCOUNT
	.align		4
.L_3:
        /*0018*/ 	.byte	0x04, 0x2f
        /*001a*/ 	.short	(.L_5 - .L_4)
	.align		4
.L_4:
        /*001c*/ 	.word	index@(_Z28ConvergentSumReductionKernelPfS_)
        /*0020*/ 	.word	0x0000000c


	//----- nvinfo : EIATTR_FRAME_SIZE
	.align		4
.L_5:
        /*0024*/ 	.byte	0x04, 0x11
        /*0026*/ 	.short	(.L_7 - .L_6)
	.align		4
.L_6:
        /*0028*/ 	.word	index@(_Z28ConvergentSumReductionKernelPfS_)
        /*002c*/ 	.word	0x00000000


	//----- nvinfo : EIATTR_REGCOUNT
	.align		4
.L_7:
        /*0030*/ 	.byte	0x04, 0x2f
        /*0032*/ 	.short	(.L_9 - .L_8)
	.align		4
.L_8:
        /*0034*/ 	.word	index@(_Z35ConvergentSumReductionReverseKernelPfS_)
        /*0038*/ 	.word	0x00000012


	//----- nvinfo : EIATTR_FRAME_SIZE
	.align		4
.L_9:
        /*003c*/ 	.byte	0x04, 0x11
        /*003e*/ 	.short	(.L_11 - .L_10)
	.align		4
.L_10:
        /*0040*/ 	.word	index@(_Z35ConvergentSumReductionReverseKernelPfS_)
        /*0044*/ 	.word	0x00000000


	//----- nvinfo : EIATTR_REGCOUNT
	.align		4
.L_11:
        /*0048*/ 	.byte	0x04, 0x2f
        /*004a*/ 	.short	(.L_13 - .L_12)
	.align		4
.L_12:
        /*004c*/ 	.word	index@(_Z27CoarsenedSumReductionKernelPfS_)
        /*0050*/ 	.word	0x00000018


	//----- nvinfo : EIATTR_FRAME_SIZE
	.align		4
.L_13:
        /*0054*/ 	.byte	0x04, 0x11
        /*0056*/ 	.short	(.L_15 - .L_14)
	.align		4
.L_14:
        /*0058*/ 	.word	index@(_Z27CoarsenedSumReductionKernelPfS_)
        /*005c*/ 	.word	0x00000000


	//----- nvinfo : EIATTR_REGCOUNT
	.align		4
.L_15:
        /*0060*/ 	.byte	0x04, 0x2f
        /*0062*/ 	.short	(.L_17 - .L_16)
	.align		4
.L_16:
        /*0064*/ 	.word	index@(_Z28CoarsenedSumReduction2KernelPfS_i)
        /*0068*/ 	.word	0x00000018


	//----- nvinfo : EIATTR_FRAME_SIZE
	.align		4
.L_17:
        /*006c*/ 	.byte	0x04, 0x11
        /*006e*/ 	.short	(.L_19 - .L_18)
	.align		4
.L_18:
        /*0070*/ 	.word	index@(_Z28CoarsenedSumReduction2KernelPfS_i)
        /*0074*/ 	.word	0x00000000


	//----- nvinfo : EIATTR_REGCOUNT
	.align		4
.L_19:
        /*0078*/ 	.byte	0x04, 0x2f
        /*007a*/ 	.short	(.L_21 - .L_20)
	.align		4
.L_20:
        /*007c*/ 	.word	index@(_Z27CoarsenedMaxReductionKernelPfS_)
        /*0080*/ 	.word	0x00000014


	//----- nvinfo : EIATTR_FRAME_SIZE
	.align		4
.L_21:
        /*0084*/ 	.byte	0x04, 0x11
        /*0086*/ 	.short	(.L_23 - .L_22)
	.align		4
.L_22:
        /*0088*/ 	.word	index@(_Z27CoarsenedMaxReductionKernelPfS_)
        /*008c*/ 	.word	0x00000000


	//----- nvinfo : EIATTR_MIN_STACK_SIZE
	.align		4
.L_23:
        /*0090*/ 	.byte	0x04, 0x12
        /*0092*/ 	.short	(.L_25 - .L_24)
	.align		4
.L_24:
        /*0094*/ 	.word	index@(_Z27CoarsenedMaxReductionKernelPfS_)
        /*0098*/ 	.word	0x00000000


	//----- nvinfo : EIATTR_MIN_STACK_SIZE
	.align		4
.L_25:
        /*009c*/ 	.byte	0x04, 0x12
        /*009e*/ 	.short	(.L_27 - .L_26)
	.align		4
.L_26:
        /*00a0*/ 	.word	index@(_Z28CoarsenedSumReduction2KernelPfS_i)
        /*00a4*/ 	.word	0x00000000


	//----- nvinfo : EIATTR_MIN_STACK_SIZE
	.align		4
.L_27:
        /*00a8*/ 	.byte	0x04, 0x12
        /*00aa*/ 	.short	(.L_29 - .L_28)
	.align		4
.L_28:
        /*00ac*/ 	.word	index@(_Z27CoarsenedSumReductionKernelPfS_)
        /*00b0*/ 	.word	0x00000000


	//----- nvinfo : EIATTR_MIN_STACK_SIZE
	.align		4
.L_29:
        /*00b4*/ 	.byte	0x04, 0x12
        /*00b6*/ 	.short	(.L_31 - .L_30)
	.align		4
.L_30:
        /*00b8*/ 	.word	index@(_Z35ConvergentSumReductionReverseKernelPfS_)
        /*00bc*/ 	.word	0x00000000


	//----- nvinfo : EIATTR_MIN_STACK_SIZE
	.align		4
.L_31:
        /*00c0*/ 	.byte	0x04, 0x12
        /*00c2*/ 	.short	(.L_33 - .L_32)
	.align		4
.L_32:
        /*00c4*/ 	.word	index@(_Z28ConvergentSumReductionKernelPfS_)
        /*00c8*/ 	.word	0x00000000


	//----- nvinfo : EIATTR_MIN_STACK_SIZE
	.align		4
.L_33:
        /*00cc*/ 	.byte	0x04, 0x12
        /*00ce*/ 	.short	(.L_35 - .L_34)
	.align		4
.L_34:
        /*00d0*/ 	.word	index@(_Z24SimpleSumReductionKernelPfS_)
        /*00d4*/ 	.word	0x00000000
.L_35:


//--------------------- .nv.compat                --------------------------
	.section	.nv.compat,"",@"SHT_CUDA_COMPAT_INFO"
	.align	4
        /*0000*/ 	.byte	0x02, 0x09, 0x00, 0x00, 0x02, 0x02, 0x01, 0x00, 0x02, 0x05, 0x05, 0x00, 0x03, 0x07, 0x01, 0x01
        /*0010*/ 	.byte	0x02, 0x03, 0x00, 0x00, 0x02, 0x06, 0x01, 0x00, 0x04, 0x0b, 0x08, 0x00, 0x09, 0x00, 0x00, 0x00
        /*0020*/ 	.byte	0x00, 0x00, 0x00, 0x00


//--------------------- .nv.info._Z27CoarsenedMaxReductionKernelPfS_ --------------------------
	.section	.nv.info._Z27CoarsenedMaxReductionKernelPfS_,"",@"SHT_CUDA_INFO"
	.sectionflags	@""
	.align	4


	//----- nvinfo : EIATTR_CUDA_API_VERSION
	.align		4
        /*0000*/ 	.byte	0x04, 0x37
        /*0002*/ 	.short	(.L_37 - .L_36)
.L_36:
        /*0004*/ 	.word	0x00000082


	//----- nvinfo : EIATTR_KPARAM_INFO
	.align		4
.L_37:
        /*0008*/ 	.byte	0x04, 0x17
        /*000a*/ 	.short	(.L_39 - .L_38)
.L_38:
        /*000c*/ 	.word	0x00000000
        /*0010*/ 	.short	0x0001
        /*0012*/ 	.short	0x0008
        /*0014*/ 	.byte	0x00, 0xf5, 0x21, 0x00


	//----- nvinfo : EIATTR_KPARAM_INFO
	.align		4
.L_39:
        /*0018*/ 	.byte	0x04, 0x17
        /*001a*/ 	.short	(.L_41 - .L_40)
.L_40:
        /*001c*/ 	.word	0x00000000
        /*0020*/ 	.short	0x0000
        /*0022*/ 	.short	0x0000
        /*0024*/ 	.byte	0x00, 0xf5, 0x21, 0x00


	//----- nvinfo : EIATTR_SPARSE_MMA_MASK
	.align		4
.L_41:
        /*0028*/ 	.byte	0x03, 0x50
        /*002a*/ 	.short	0x0000


	//----- nvinfo : EIATTR_MAXREG_COUNT
	.align		4
        /*002c*/ 	.byte	0x03, 0x1b
        /*002e*/ 	.short	0x00ff


	//----- nvinfo : EIATTR_NUM_BARRIERS
	.align		4
        /*0030*/ 	.byte	0x02, 0x4c
        /*0032*/ 	.byte	0x01
	.zero		1


	//----- nvinfo : EIATTR_MERCURY_ISA_VERSION
	.align		4
        /*0034*/ 	.byte	0x03, 0x5f
        /*0036*/ 	.short	0x0101


	//----- nvinfo : EIATTR_VRC_CTA_INIT_COUNT
	.align		4
        /*0038*/ 	.byte	0x02, 0x4a
	.zero		1
	.zero		1


	//----- nvinfo : EIATTR_EXIT_INSTR_OFFSETS
	.align		4
        /*003c*/ 	.byte	0x04, 0x1c
        /*003e*/ 	.short	(.L_43 - .L_42)


	//   ....[0]....
.L_42:
        /*0040*/ 	.word	0x00000440


	//   ....[1]....
        /*0044*/ 	.word	0x000004b0


	//----- nvinfo : EIATTR_CRS_STACK_SIZE
	.align		4
.L_43:
        /*0048*/ 	.byte	0x04, 0x1e
        /*004a*/ 	.short	(.L_45 - .L_44)
.L_44:
        /*004c*/ 	.word	0x00000000


	//----- nvinfo : EIATTR_CBANK_PARAM_SIZE
	.align		4
.L_45:
        /*0050*/ 	.byte	0x03, 0x19
        /*0052*/ 	.short	0x0010


	//----- nvinfo : EIATTR_PARAM_CBANK
	.align		4
        /*0054*/ 	.byte	0x04, 0x0a
        /*0056*/ 	.short	(.L_47 - .L_46)
	.align		4
.L_46:
        /*0058*/ 	.word	index@(.nv.constant0._Z27CoarsenedMaxReductionKernelPfS_)
        /*005c*/ 	.short	0x0380
        /*005e*/ 	.short	0x0010


	//----- nvinfo : EIATTR_SW_WAR
	.align		4
.L_47:
        /*0060*/ 	.byte	0x04, 0x36
        /*0062*/ 	.short	(.L_49 - .L_48)
.L_48:
        /*0064*/ 	.word	0x00000008
.L_49:


//--------------------- .nv.info._Z28CoarsenedSumReduction2KernelPfS_i --------------------------
	.section	.nv.info._Z28CoarsenedSumReduction2KernelPfS_i,"",@"SHT_CUDA_INFO"
	.sectionflags	@""
	.align	4


	//----- nvinfo : EIATTR_CUDA_API_VERSION
	.align		4
        /*0000*/ 	.byte	0x04, 0x37
        /*0002*/ 	.short	(.L_51 - .L_50)
.L_50:
        /*0004*/ 	.word	0x00000082


	//----- nvinfo : EIATTR_KPARAM_INFO
	.align		4
.L_51:
        /*0008*/ 	.byte	0x04, 0x17
        /*000a*/ 	.short	(.L_53 - .L_52)
.L_52:
        /*000c*/ 	.word	0x00000000
        /*0010*/ 	.short	0x0002
        /*0012*/ 	.short	0x0010
        /*0014*/ 	.byte	0x00, 0xf0, 0x11, 0x00


	//----- nvinfo : EIATTR_KPARAM_INFO
	.align		4
.L_53:
        /*0018*/ 	.byte	0x04, 0x17
        /*001a*/ 	.short	(.L_55 - .L_54)
.L_54:
        /*001c*/ 	.word	0x00000000
        /*0020*/ 	.short	0x0001
        /*0022*/ 	.short	0x0008
        /*0024*/ 	.byte	0x00, 0xf5, 0x21, 0x00


	//----- nvinfo : EIATTR_KPARAM_INFO
	.align		4
.L_55:
        /*0028*/ 	.byte	0x04, 0x17
        /*002a*/ 	.short	(.L_57 - .L_56)
.L_56:
        /*002c*/ 	.word	0x00000000
        /*0030*/ 	.short	0x0000
        /*0032*/ 	.short	0x0000
        /*0034*/ 	.byte	0x00, 0xf5, 0x21, 0x00


	//----- nvinfo : EIATTR_SPARSE_MMA_MASK
	.align		4
.L_57:
        /*0038*/ 	.byte	0x03, 0x50
        /*003a*/ 	.short	0x0000


	//----- nvinfo : EIATTR_MAXREG_COUNT
	.align		4
        /*003c*/ 	.byte	0x03, 0x1b
        /*003e*/ 	.short	0x00ff


	//----- nvinfo : EIATTR_NUM_BARRIERS
	.align		4
        /*0040*/ 	.byte	0x02, 0x4c
        /*0042*/ 	.byte	0x01
	.zero		1


	//----- nvinfo : EIATTR_MERCURY_ISA_VERSION
	.align		4
        /*0044*/ 	.byte	0x03, 0x5f
        /*0046*/ 	.short	0x0101


	//----- nvinfo : EIATTR_VRC_CTA_INIT_COUNT
	.align		4
        /*0048*/ 	.byte	0x02, 0x4a
	.zero		1
	.zero		1


	//----- nvinfo : EIATTR_EXIT_INSTR_OFFSETS
	.align		4
        /*004c*/ 	.byte	0x04, 0x1c
        /*004e*/ 	.short	(.L_59 - .L_58)


	//   ....[0]....
.L_58:
        /*0050*/ 	.word	0x00000420


	//   ....[1]....
        /*0054*/ 	.word	0x00000490


	//----- nvinfo : EIATTR_CBANK_PARAM_SIZE
	.align		4
.L_59:
        /*0058*/ 	.byte	0x03, 0x19
        /*005a*/ 	.short	0x0014


	//----- nvinfo : EIATTR_PARAM_CBANK
	.align		4
        /*005c*/ 	.byte	0x04, 0x0a
        /*005e*/ 	.short	(.L_61 - .L_60)
	.align		4
.L_60:
        /*0060*/ 	.word	index@(.nv.constant0._Z28CoarsenedSumReduction2KernelPfS_i)
        /*0064*/ 	.short	0x0380
        /*0066*/ 	.short	0x0014


	//----- nvinfo : EIATTR_SW_WAR
	.align		4
.L_61:
        /*0068*/ 	.byte	0x04, 0x36
        /*006a*/ 	.short	(.L_63 - .L_62)
.L_62:
        /*006c*/ 	.word	0x00000008
.L_63:


//--------------------- .nv.info._Z27CoarsenedSumReductionKernelPfS_ --------------------------
	.section	.nv.info._Z27CoarsenedSumReductionKernelPfS_,"",@"SHT_CUDA_INFO"
	.sectionflags	@""
	.align	4


	//----- nvinfo : EIATTR_CUDA_API_VERSION
	.align		4
        /*0000*/ 	.byte	0x04, 0x37
        /*0002*/ 	.short	(.L_65 - .L_64)
.L_64:
        /*0004*/ 	.word	0x00000082


	//----- nvinfo : EIATTR_KPARAM_INFO
	.align		4
.L_65:
        /*0008*/ 	.byte	0x04, 0x17
        /*000a*/ 	.short	(.L_67 - .L_66)
.L_66:
        /*000c*/ 	.word	0x00000000
        /*0010*/ 	.short	0x0001
        /*0012*/ 	.short	0x0008
        /*0014*/ 	.byte	0x00, 0xf5, 0x21, 0x00


	//----- nvinfo : EIATTR_KPARAM_INFO
	.align		4
.L_67:
        /*0018*/ 	.byte	0x04, 0x17
        /*001a*/ 	.short	(.L_69 - .L_68)
.L_68:
        /*001c*/ 	.word	0x00000000
        /*0020*/ 	.short	0x0000
        /*0022*/ 	.short	0x0000
        /*0024*/ 	.byte	0x00, 0xf5, 0x21, 0x00


	//----- nvinfo : EIATTR_SPARSE_MMA_MASK
	.align		4
.L_69:
        /*0028*/ 	.byte	0x03, 0x50
        /*002a*/ 	.short	0x0000


	//----- nvinfo : EIATTR_MAXREG_COUNT
	.align		4
        /*002c*/ 	.byte	0x03, 0x1b
        /*002e*/ 	.short	0x00ff


	//----- nvinfo : EIATTR_NUM_BARRIERS
	.align		4
        /*0030*/ 	.byte	0x02, 0x4c
        /*0032*/ 	.byte	0x01
	.zero		1


	//----- nvinfo : EIATTR_MERCURY_ISA_VERSION
	.align		4
        /*0034*/ 	.byte	0x03, 0x5f
        /*0036*/ 	.short	0x0101


	//----- nvinfo : EIATTR_VRC_CTA_INIT_COUNT
	.align		4
        /*0038*/ 	.byte	0x02, 0x4a
	.zero		1
	.zero		1


	//----- nvinfo : EIATTR_EXIT_INSTR_OFFSETS
	.align		4
        /*003c*/ 	.byte	0x04, 0x1c
        /*003e*/ 	.short	(.L_71 - .L_70)


	//   ....[0]....
.L_70:
        /*0040*/ 	.word	0x000003a0


	//   ....[1]....
        /*0044*/ 	.word	0x00000410


	//----- nvinfo : EIATTR_CBANK_PARAM_SIZE
	.align		4
.L_71:
        /*0048*/ 	.byte	0x03, 0x19
        /*004a*/ 	.short	0x0010


	//----- nvinfo : EIATTR_PARAM_CBANK
	.align		4
        /*004c*/ 	.byte	0x04, 0x0a
        /*004e*/ 	.short	(.L_73 - .L_72)
	.align		4
.L_72:
        /*0050*/ 	.word	index@(.nv.constant0._Z27CoarsenedSumReductionKernelPfS_)
        /*0054*/ 	.short	0x0380
        /*0056*/ 	.short	0x0010


	//----- nvinfo : EIATTR_SW_WAR
	.align		4
.L_73:
        /*0058*/ 	.byte	0x04, 0x36
        /*005a*/ 	.short	(.L_75 - .L_74)
.L_74:
        /*005c*/ 	.word	0x00000008
.L_75:


//--------------------- .nv.info._Z35ConvergentSumReductionReverseKernelPfS_ --------------------------
	.section	.nv.info._Z35ConvergentSumReductionReverseKernelPfS_,"",@"SHT_CUDA_INFO"
	.sectionflags	@""
	.align	4


	//----- nvinfo : EIATTR_CUDA_API_VERSION
	.align		4
        /*0000*/ 	.byte	0x04, 0x37
        /*0002*/ 	.short	(.L_77 - .L_76)
.L_76:
        /*0004*/ 	.word	0x00000082


	//----- nvinfo : EIATTR_KPARAM_INFO
	.align		4
.L_77:
        /*0008*/ 	.byte	0x04, 0x17
        /*000a*/ 	.short	(.L_79 - .L_78)
.L_78:
        /*000c*/ 	.word	0x00000000
        /*0010*/ 	.short	0x0001
        /*0012*/ 	.short	0x0008
        /*0014*/ 	.byte	0x00, 0xf5, 0x21, 0x00


	//----- nvinfo : EIATTR_KPARAM_INFO
	.align		4
.L_79:
        /*0018*/ 	.byte	0x04, 0x17
        /*001a*/ 	.short	(.L_81 - .L_80)
.L_80:
        /*001c*/ 	.word	0x00000000
        /*0020*/ 	.short	0x0000
        /*0022*/ 	.short	0x0000
        /*0024*/ 	.byte	0x00, 0xf5, 0x21, 0x00


	//----- nvinfo : EIATTR_SPARSE_MMA_MASK
	.align		4
.L_81:
        /*0028*/ 	.byte	0x03, 0x50
        /*002a*/ 	.short	0x0000


	//----- nvinfo : EIATTR_MAXREG_COUNT
	.align		4
        /*002c*/ 	.byte	0x03, 0x1b
        /*002e*/ 	.short	0x00ff


	//----- nvinfo : EIATTR_NUM_BARRIERS
	.align		4
        /*0030*/ 	.byte	0x02, 0x4c
        /*0032*/ 	.byte	0x01
	.zero		1


	//----- nvinfo : EIATTR_MERCURY_ISA_VERSION
	.align		4
        /*0034*/ 	.byte	0x03, 0x5f
        /*0036*/ 	.short	0x0101


	//----- nvinfo : EIATTR_VRC_CTA_INIT_COUNT
	.align		4
        /*0038*/ 	.byte	0x02, 0x4a
	.zero		1
	.zero		1


	//----- nvinfo : EIATTR_EXIT_INSTR_OFFSETS
	.align		4
        /*003c*/ 	.byte	0x04, 0x1c
        /*003e*/ 	.short	(.L_83 - .L_82)


	//   ....[0]....
.L_82:
        /*0040*/ 	.word	0x000001a0


	//   ....[1]....
        /*0044*/ 	.word	0x00000210


	//----- nvinfo : EIATTR_CRS_STACK_SIZE
	.align		4
.L_83:
        /*0048*/ 	.byte	0x04, 0x1e
        /*004a*/ 	.short	(.L_85 - .L_84)
.L_84:
        /*004c*/ 	.word	0x00000000


	//----- nvinfo : EIATTR_CBANK_PARAM_SIZE
	.align		4
.L_85:
        /*0050*/ 	.byte	0x03, 0x19
        /*0052*/ 	.short	0x0010


	//----- nvinfo : EIATTR_PARAM_CBANK
	.align		4
        /*0054*/ 	.byte	0x04, 0x0a
        /*0056*/ 	.short	(.L_87 - .L_86)
	.align		4
.L_86:
        /*0058*/ 	.word	index@(.nv.constant0._Z35ConvergentSumReductionReverseKernelPfS_)
        /*005c*/ 	.short	0x0380
        /*005e*/ 	.short	0x0010


	//----- nvinfo : EIATTR_SW_WAR
	.align		4
.L_87:
        /*0060*/ 	.byte	0x04, 0x36
        /*0062*/ 	.short	(.L_89 - .L_88)
.L_88:
        /*0064*/ 	.word	0x00000008
.L_89:


//--------------------- .nv.info._Z28ConvergentSumReductionKernelPfS_ --------------------------
	.section	.nv.info._Z28ConvergentSumReductionKernelPfS_,"",@"SHT_CUDA_INFO"
	.sectionflags	@""
	.align	4


	//----- nvinfo : EIATTR_CUDA_API_VERSION
	.align		4
        /*0000*/ 	.byte	0x04, 0x37
        /*0002*/ 	.short	(.L_91 - .L_90)
.L_90:
        /*0004*/ 	.word	0x00000082


	//----- nvinfo : EIATTR_KPARAM_INFO
	.align		4
.L_91:
        /*0008*/ 	.byte	0x04, 0x17
        /*000a*/ 	.short	(.L_93 - .L_92)
.L_92:
        /*000c*/ 	.word	0x00000000
        /*0010*/ 	.short	0x0001
        /*0012*/ 	.short	0x0008
        /*0014*/ 	.byte	0x00, 0xf5, 0x21, 0x00


	//----- nvinfo : EIATTR_KPARAM_INFO
	.align		4
.L_93:
        /*0018*/ 	.byte	0x04, 0x17
        /*001a*/ 	.short	(.L_95 - .L_94)
.L_94:
        /*001c*/ 	.word	0x00000000
        /*0020*/ 	.short	0x0000
        /*0022*/ 	.short	0x0000
        /*0024*/ 	.byte	0x00, 0xf5, 0x21, 0x00


	//----- nvinfo : EIATTR_SPARSE_MMA_MASK
	.align		4
.L_95:
        /*0028*/ 	.byte	0x03, 0x50
        /*002a*/ 	.short	0x0000


	//----- nvinfo : EIATTR_MAXREG_COUNT
	.align		4
        /*002c*/ 	.byte	0x03, 0x1b
        /*002e*/ 	.short	0x00ff


	//----- nvinfo : EIATTR_NUM_BARRIERS
	.align		4
        /*0030*/ 	.byte	0x02, 0x4c
        /*0032*/ 	.byte	0x01
	.zero		1


	//----- nvinfo : EIATTR_MERCURY_ISA_VERSION
	.align		4
        /*0034*/ 	.byte	0x03, 0x5f
        /*0036*/ 	.short	0x0101


	//----- nvinfo : EIATTR_VRC_CTA_INIT_COUNT
	.align		4
        /*0038*/ 	.byte	0x02, 0x4a
	.zero		1
	.zero		1


	//----- nvinfo : EIATTR_EXIT_INSTR_OFFSETS
	.align		4
        /*003c*/ 	.byte	0x04, 0x1c
        /*003e*/ 	.short	(.L_97 - .L_96)


	//   ....[0]....
.L_96:
        /*0040*/ 	.word	0x00000150


	//   ....[1]....
        /*0044*/ 	.word	0x000001a0


	//----- nvinfo : EIATTR_CRS_STACK_SIZE
	.align		4
.L_97:
        /*0048*/ 	.byte	0x04, 0x1e
        /*004a*/ 	.short	(.L_99 - .L_98)
.L_98:
        /*004c*/ 	.word	0x00000000


	//----- nvinfo : EIATTR_CBANK_PARAM_SIZE
	.align		4
.L_99:
        /*0050*/ 	.byte	0x03, 0x19
        /*0052*/ 	.short	0x0010


	//----- nvinfo : EIATTR_PARAM_CBANK
	.align		4
        /*0054*/ 	.byte	0x04, 0x0a
        /*0056*/ 	.short	(.L_101 - .L_100)
	.align		4
.L_100:
        /*0058*/ 	.word	index@(.nv.constant0._Z28ConvergentSumReductionKernelPfS_)
        /*005c*/ 	.short	0x0380
        /*005e*/ 	.short	0x0010


	//----- nvinfo : EIATTR_SW_WAR
	.align		4
.L_101:
        /*0060*/ 	.byte	0x04, 0x36
        /*0062*/ 	.short	(.L_103 - .L_102)
.L_102:
        /*0064*/ 	.word	0x00000008
.L_103:


//--------------------- .nv.info._Z24SimpleSumReductionKernelPfS_ --------------------------
	.section	.nv.info._Z24SimpleSumReductionKernelPfS_,"",@"SHT_CUDA_INFO"
	.sectionflags	@""
	.align	4


	//----- nvinfo : EIATTR_CUDA_API_VERSION
	.align		4
        /*0000*/ 	.byte	0x04, 0x37
        /*0002*/ 	.short	(.L_105 - .L_104)
.L_104:
        /*0004*/ 	.word	0x00000082


	//----- nvinfo : EIATTR_KPARAM_INFO
	.align		4
.L_105:
        /*0008*/ 	.byte	0x04, 0x17
        /*000a*/ 	.short	(.L_107 - .L_106)
.L_106:
        /*000c*/ 	.word	0x00000000
        /*0010*/ 	.short	0x0001
        /*0012*/ 	.short	0x0008
        /*0014*/ 	.byte	0x00, 0xf5, 0x21, 0x00


	//----- nvinfo : EIATTR_KPARAM_INFO
	.align		4
.L_107:
        /*0018*/ 	.byte	0x04, 0x17
        /*001a*/ 	.short	(.L_109 - .L_108)
.L_108:
        /*001c*/ 	.word	0x00000000
        /*0020*/ 	.short	0x0000
        /*0022*/ 	.short	0x0000
        /*0024*/ 	.byte	0x00, 0xf5, 0x21, 0x00


	//----- nvinfo : EIATTR_SPARSE_MMA_MASK
	.align		4
.L_109:
        /*0028*/ 	.byte	0x03, 0x50
        /*002a*/ 	.short	0x0000


	//----- nvinfo : EIATTR_MAXREG_COUNT
	.align		4
        /*002c*/ 	.byte	0x03, 0x1b
        /*002e*/ 	.short	0x00ff


	//----- nvinfo : EIATTR_NUM_BARRIERS
	.align		4
        /*0030*/ 	.byte	0x02, 0x4c
        /*0032*/ 	.byte	0x01
	.zero		1


	//----- nvinfo : EIATTR_MERCURY_ISA_VERSION
	.align		4
        /*0034*/ 	.byte	0x03, 0x5f
        /*0036*/ 	.short	0x0101


	//----- nvinfo : EIATTR_VRC_CTA_INIT_COUNT
	.align		4
        /*0038*/ 	.byte	0x02, 0x4a
	.zero		1
	.zero		1


	//----- nvinfo : EIATTR_EXIT_INSTR_OFFSETS
	.align		4
        /*003c*/ 	.byte	0x04, 0x1c
        /*003e*/ 	.short	(.L_111 - .L_110)


	//   ....[0]....
.L_110:
        /*0040*/ 	.word	0x00000170


	//   ....[1]....
        /*0044*/ 	.word	0x000001c0


	//----- nvinfo : EIATTR_CRS_STACK_SIZE
	.align		4
.L_111:
        /*0048*/ 	.byte	0x04, 0x1e
        /*004a*/ 	.short	(.L_113 - .L_112)
.L_112:
        /*004c*/ 	.word	0x00000000


	//----- nvinfo : EIATTR_CBANK_PARAM_SIZE
	.align		4
.L_113:
        /*0050*/ 	.byte	0x03, 0x19
        /*0052*/ 	.short	0x0010


	//----- nvinfo : EIATTR_PARAM_CBANK
	.align		4
        /*0054*/ 	.byte	0x04, 0x0a
        /*0056*/ 	.short	(.L_115 - .L_114)
	.align		4
.L_114:
        /*0058*/ 	.word	index@(.nv.constant0._Z24SimpleSumReductionKernelPfS_)
        /*005c*/ 	.short	0x0380
        /*005e*/ 	.short	0x0010


	//----- nvinfo : EIATTR_SW_WAR
	.align		4
.L_115:
        /*0060*/ 	.byte	0x04, 0x36
        /*0062*/ 	.short	(.L_117 - .L_116)
.L_116:
        /*0064*/ 	.word	0x00000008
.L_117:


//--------------------- .nv.callgraph             --------------------------
	.section	.nv.callgraph,"",@"SHT_CUDA_CALLGRAPH"
	.align	4
	.sectionentsize	8
	.align		4
        /*0000*/ 	.word	0x00000000
	.align		4
        /*0004*/ 	.word	0xffffffff
	.align		4
        /*0008*/ 	.word	0x00000000
	.align		4
        /*000c*/ 	.word	0xfffffffe
	.align		4
        /*0010*/ 	.word	0x00000000
	.align		4
        /*0014*/ 	.word	0xfffffffd
	.align		4
        /*0018*/ 	.word	0x00000000
	.align		4
        /*001c*/ 	.word	0xfffffffc


//--------------------- .text._Z27CoarsenedMaxReductionKernelPfS_ --------------------------
	.section	.text._Z27CoarsenedMaxReductionKernelPfS_,"ax",@progbits
	.align	128
        .global         _Z27CoarsenedMaxReductionKernelPfS_
        .type           _Z27CoarsenedMaxReductionKernelPfS_,@function
        .size           _Z27CoarsenedMaxReductionKernelPfS_,(.L_x_23 - _Z27CoarsenedMaxReductionKernelPfS_)
        .other          _Z27CoarsenedMaxReductionKernelPfS_,@"STO_CUDA_ENTRY STV_DEFAULT"
_Z27CoarsenedMaxReductionKernelPfS_:
.text._Z27CoarsenedMaxReductionKernelPfS_:
[----:B------:R-:W-:Y:S01]  /*0000*/  LDC R1, c[0x0][0x37c] ;  /* 0x0000df00ff017b82 */ /* 0x000fe20000000800 */
[----:B------:R-:W0:Y:S01]  /*0010*/  S2R R5, SR_CTAID.X ;  /* 0x0000000000057919 */ /* 0x000e220000002500 */
[----:B------:R-:W0:Y:S06]  /*0020*/  LDCU UR8, c[0x0][0x360] ;  /* 0x00006c00ff0877ac */ /* 0x000e2c0008000800 */
[----:B------:R-:W1:Y:S01]  /*0030*/  LDC.64 R2, c[0x0][0x380] ;  /* 0x0000e000ff027b82 */ /* 0x000e620000000a00 */
[----:B------:R-:W2:Y:S01]  /*0040*/  S2R R0, SR_TID.X ;  /* 0x0000000000007919 */ /* 0x000ea20000002100 */
[----:B------:R-:W3:Y:S01]  /*0050*/  LDCU.64 UR6, c[0x0][0x358] ;  /* 0x00006b00ff0677ac */ /* 0x000ee20008000a00 */
[----:B0-----:R-:W-:-:S04]  /*0060*/  IMAD R5, R5, UR8, RZ ;  /* 0x0000000805057c24 */ /* 0x001fc8000f8e02ff */
[----:B--2---:R-:W-:-:S04]  /*0070*/  IMAD R5, R5, 0x8, R0 ;  /* 0x0000000805057824 */ /* 0x004fc800078e0200 */
[C---:B------:R-:W-:Y:S02]  /*0080*/  VIADD R7, R5.reuse, 0x10 ;  /* 0x0000001005077836 */ /* 0x040fe40000000000 */
[----:B-1----:R-:W-:-:S04]  /*0090*/  IMAD.WIDE.U32 R8, R5, 0x4, R2 ;  /* 0x0000000405087825 */ /* 0x002fc800078e0002 */
[--C-:B------:R-:W-:Y:S01]  /*00a0*/  IMAD.WIDE.U32 R6, R7, 0x4, R2.reuse ;  /* 0x0000000407067825 */ /* 0x100fe200078e0002 */
[----:B---3--:R0:W2:Y:S03]  /*00b0*/  LDG.E R4, desc[UR6][R8.64] ;  /* 0x0000000608047981 */ /* 0x0080a6000c1e1900 */
[----:B------:R-:W-:Y:S02]  /*00c0*/  VIADD R11, R5, 0x20 ;  /* 0x00000020050b7836 */ /* 0x000fe40000000000 */
[----:B------:R-:W2:Y:S02]  /*00d0*/  LDG.E R7, desc[UR6][R6.64] ;  /* 0x0000000606077981 */ /* 0x000ea4000c1e1900 */
[----:B------:R-:W-:-:S04]  /*00e0*/  IMAD.WIDE.U32 R10, R11, 0x4, R2 ;  /* 0x000000040b0a7825 */ /* 0x000fc800078e0002 */
[----:B------:R-:W-:Y:S02]  /*00f0*/  VIADD R13, R5, 0x30 ;  /* 0x00000030050d7836 */ /* 0x000fe40000000000 */
[----:B------:R-:W3:Y:S02]  /*0100*/  LDG.E R11, desc[UR6][R10.64] ;  /* 0x000000060a0b7981 */ /* 0x000ee4000c1e1900 */
[----:B------:R-:W-:-:S04]  /*0110*/  IMAD.WIDE.U32 R12, R13, 0x4, R2 ;  /* 0x000000040d0c7825 */ /* 0x000fc800078e0002 */
[----:B------:R-:W-:Y:S02]  /*0120*/  VIADD R15, R5, 0x40 ;  /* 0x00000040050f7836 */ /* 0x000fe40000000000 */
[----:B------:R-:W4:Y:S02]  /*0130*/  LDG.E R13, desc[UR6][R12.64] ;  /* 0x000000060c0d7981 */ /* 0x000f24000c1e1900 */
[----:B------:R-:W-:-:S04]  /*0140*/  IMAD.WIDE.U32 R14, R15, 0x4, R2 ;  /* 0x000000040f0e7825 */ /* 0x000fc800078e0002 */
[----:B------:R-:W-:Y:S02]  /*0150*/  VIADD R17, R5, 0x50 ;  /* 0x0000005005117836 */ /* 0x000fe40000000000 */
[----:B------:R-:W5:Y:S02]  /*0160*/  LDG.E R15, desc[UR6][R14.64] ;  /* 0x000000060e0f7981 */ /* 0x000f64000c1e1900 */
[----:B0-----:R-:W-:-:S04]  /*0170*/  IMAD.WIDE.U32 R8, R17, 0x4, R2 ;  /* 0x0000000411087825 */ /* 0x001fc800078e0002 */
[----:B------:R-:W-:Y:S02]  /*0180*/  VIADD R17, R5, 0x60 ;  /* 0x0000006005117836 */ /* 0x000fe40000000000 */
[----:B------:R-:W5:Y:S02]  /*0190*/  LDG.E R9, desc[UR6][R8.64] ;  /* 0x0000000608097981 */ /* 0x000f64000c1e1900 */
[----:B------:R-:W-:-:S04]  /*01a0*/  IMAD.WIDE.U32 R16, R17, 0x4, R2 ;  /* 0x0000000411107825 */ /* 0x000fc800078e0002 */
[----:B------:R-:W-:Y:S02]  /*01b0*/  VIADD R5, R5, 0x70 ;  /* 0x0000007005057836 */ /* 0x000fe40000000000 */
[----:B------:R-:W5:Y:S02]  /*01c0*/  LDG.E R17, desc[UR6][R16.64] ;  /* 0x0000000610117981 */ /* 0x000f64000c1e1900 */
[----:B------:R-:W-:-:S06]  /*01d0*/  IMAD.WIDE.U32 R2, R5, 0x4, R2 ;  /* 0x0000000405027825 */ /* 0x000fcc00078e0002 */
[----:B------:R0:W5:Y:S01]  /*01e0*/  LDG.E R3, desc[UR6][R2.64] ;  /* 0x0000000602037981 */ /* 0x000162000c1e1900 */
[----:B------:R-:W1:Y:S01]  /*01f0*/  S2UR UR5, SR_CgaCtaId ;  /* 0x00000000000579c3 */ /* 0x000e620000008800 */
[----:B------:R-:W-:Y:S01]  /*0200*/  UMOV UR4, 0x400 ;  /* 0x0000040000047882 */ /* 0x000fe20000000000 */
[----:B------:R-:W-:Y:S02]  /*0210*/  UISETP.GE.U32.AND UP0, UPT, UR8, 0x2, UPT ;  /* 0x000000020800788c */ /* 0x000fe4000bf06070 */
[----:B-1----:R-:W-:-:S06]  /*0220*/  ULEA UR4, UR5, UR4, 0x18 ;  /* 0x0000000405047291 */ /* 0x002fcc000f8ec0ff */
[----:B0-----:R-:W-:Y:S02]  /*0230*/  LEA R2, R0, UR4, 0x2 ;  /* 0x0000000400027c11 */ /* 0x001fe4000f8e10ff */
[----:B--2---:R-:W-:-:S04]  /*0240*/  FSETP.GEU.AND P0, PT, R4, R7, PT ;  /* 0x000000070400720b */ /* 0x004fc80003f0e000 */
[----:B------:R-:W-:-:S04]  /*0250*/  FSEL R4, R7, R4, !P0 ;  /* 0x0000000407047208 */ /* 0x000fc80004000000 */
[----:B---3--:R-:W-:-:S04]  /*0260*/  FSETP.GEU.AND P0, PT, R4, R11, PT ;  /* 0x0000000b0400720b */ /* 0x008fc80003f0e000 */
[----:B------:R-:W-:-:S04]  /*0270*/  FSEL R4, R11, R4, !P0 ;  /* 0x000000040b047208 */ /* 0x000fc80004000000 */
[----:B----4-:R-:W-:-:S04]  /*0280*/  FSETP.GEU.AND P0, PT, R4, R13, PT ;  /* 0x0000000d0400720b */ /* 0x010fc80003f0e000 */
[----:B------:R-:W-:-:S04]  /*0290*/  FSEL R4, R13, R4, !P0 ;  /* 0x000000040d047208 */ /* 0x000fc80004000000 */
[----:B-----5:R-:W-:-:S04]  /*02a0*/  FSETP.GEU.AND P0, PT, R4, R15, PT ;  /* 0x0000000f0400720b */ /* 0x020fc80003f0e000 */
[----:B------:R-:W-:-:S04]  /*02b0*/  FSEL R4, R15, R4, !P0 ;  /* 0x000000040f047208 */ /* 0x000fc80004000000 */
[----:B------:R-:W-:-:S04]  /*02c0*/  FSETP.GEU.AND P0, PT, R4, R9, PT ;  /* 0x000000090400720b */ /* 0x000fc80003f0e000 */
[----:B------:R-:W-:-:S04]  /*02d0*/  FSEL R4, R9, R4, !P0 ;  /* 0x0000000409047208 */ /* 0x000fc80004000000 */
[----:B------:R-:W-:-:S04]  /*02e0*/  FSETP.GEU.AND P0, PT, R4, R17, PT ;  /* 0x000000110400720b */ /* 0x000fc80003f0e000 */
[----:B------:R-:W-:-:S04]  /*02f0*/  FSEL R4, R17, R4, !P0 ;  /* 0x0000000411047208 */ /* 0x000fc80004000000 */
[----:B------:R-:W-:-:S04]  /*0300*/  FSETP.GEU.AND P0, PT, R4, R3, PT ;  /* 0x000000030400720b */ /* 0x000fc80003f0e000 */
[----:B------:R-:W-:-:S05]  /*0310*/  FSEL R3, R3, R4, !P0 ;  /* 0x0000000403037208 */ /* 0x000fca0004000000 */
[----:B------:R0:W-:Y:S01]  /*0320*/  STS [R2], R3 ;  /* 0x0000000302007388 */ /* 0x0001e20000000800 */
[----:B------:R-:W-:Y:S05]  /*0330*/  BRA.U !UP0, `(.L_x_0) ;  /* 0x00000001083c7547 */ /* 0x000fea000b800000 */
[----:B0-----:R-:W-:-:S07]  /*0340*/  IMAD.U32 R3, RZ, RZ, UR8 ;  /* 0x00000008ff037e24 */ /* 0x001fce000f8e00ff */
.L_x_3:
[--C-:B------:R-:W-:Y:S01]  /*0350*/  IMAD.MOV.U32 R4, RZ, RZ, R3.reuse ;  /* 0x000000ffff047224 */ /* 0x100fe200078e0003 */
[----:B------:R-:W-:Y:S01]  /*0360*/  SHF.R.U32.HI R3, RZ, 0x1, R3 ;  /* 0x00000001ff037819 */ /* 0x000fe20000011603 */
[----:B------:R-:W-:Y:S03]  /*0370*/  BAR.SYNC.DEFER_BLOCKING 0x0 ;  /* 0x0000000000007b1d */ /* 0x000fe60000010000 */
[----:B------:R-:W-:Y:S02]  /*0380*/  ISETP.GE.U32.AND P1, PT, R0, R3, PT ;  /* 0x000000030000720c */ /* 0x000fe40003f26070 */
[----:B------:R-:W-:Y:S01]  /*0390*/  ISETP.GT.U32.AND P0, PT, R4, 0x3, PT ;  /* 0x000000030400780c */ /* 0x000fe20003f04070 */
[----:B------:R-:W-:Y:S10]  /*03a0*/  BSSY.RECONVERGENT B0, `(.L_x_1) ;  /* 0x0000007000007945 */ /* 0x000ff40003800200 */
[----:B0-----:R-:W-:Y:S05]  /*03b0*/  @P1 BRA `(.L_x_2) ;  /* 0x0000000000141947 */ /* 0x001fea0003800000 */
[----:B------:R-:W-:Y:S01]  /*03c0*/  IMAD R5, R3, 0x4, R2 ;  /* 0x0000000403057824 */ /* 0x000fe200078e0202 */
[----:B------:R-:W-:Y:S05]  /*03d0*/  LDS R4, [R2] ;  /* 0x0000000002047984 */ /* 0x000fea0000000800 */
[----:B------:R-:W0:Y:S02]  /*03e0*/  LDS R5, [R5] ;  /* 0x0000000005057984 */ /* 0x000e240000000800 */
[----:B0-----:R-:W-:-:S13]  /*03f0*/  FSETP.GEU.AND P1, PT, R4, R5, PT ;  /* 0x000000050400720b */ /* 0x001fda0003f2e000 */
[----:B------:R0:W-:Y:S02]  /*0400*/  @!P1 STS [R2], R5 ;  /* 0x0000000502009388 */ /* 0x0001e40000000800 */
.L_x_2:
[----:B------:R-:W-:Y:S05]  /*0410*/  BSYNC.RECONVERGENT B0 ;  /* 0x0000000000007941 */ /* 0x000fea0003800200 */
.L_x_1:
[----:B------:R-:W-:Y:S05]  /*0420*/  @P0 BRA `(.L_x_3) ;  /* 0xfffffffc00c80947 */ /* 0x000fea000383ffff */
.L_x_0:
[----:B------:R-:W-:-:S13]  /*0430*/  ISETP.NE.AND P0, PT, R0, RZ, PT ;  /* 0x000000ff0000720c */ /* 0x000fda0003f05270 */
[----:B------:R-:W-:Y:S05]  /*0440*/  @P0 EXIT ;  /* 0x000000000000094d */ /* 0x000fea0003800000 */
[----:B------:R-:W1:Y:S01]  /*0450*/  S2UR UR5, SR_CgaCtaId ;  /* 0x00000000000579c3 */ /* 0x000e620000008800 */
[----:B------:R-:W-:-:S07]  /*0460*/  UMOV UR4, 0x400 ;  /* 0x0000040000047882 */ /* 0x000fce0000000000 */
[----:B0-----:R-:W0:Y:S01]  /*0470*/  LDC.64 R2, c[0x0][0x388] ;  /* 0x0000e200ff027b82 */ /* 0x001e220000000a00 */
[----:B-1----:R-:W-:-:S09]  /*0480*/  ULEA UR4, UR5, UR4, 0x18 ;  /* 0x0000000405047291 */ /* 0x002fd2000f8ec0ff */
[----:B------:R-:W0:Y:S04]  /*0490*/  LDS R5, [UR4] ;  /* 0x00000004ff057984 */ /* 0x000e280008000800 */
[----:B0-----:R-:W-:Y:S01]  /*04a0*/  STG.E desc[UR6][R2.64], R5 ;  /* 0x0000000502007986 */ /* 0x001fe2000c101906 */
[----:B------:R-:W-:Y:S05]  /*04b0*/  EXIT ;  /* 0x000000000000794d */ /* 0x000fea0003800000 */
.L_x_4:
[----:B------:R-:W-:-:S00]  /*04c0*/  BRA `(.L_x_4) ;  /* 0xfffffffc00fc7947 */ /* 0x000fc0000383ffff */
[----:B------:R-:W-:-:S00]  /*04d0*/  NOP ;  /* 0x0000000000007918 */ /* 0x000fc00000000000 */
        /* <DEDUP_REMOVED lines=10> */
.L_x_23:


//--------------------- .text._Z28CoarsenedSumReduction2KernelPfS_i --------------------------
	.section	.text._Z28CoarsenedSumReduction2KernelPfS_i,"ax",@progbits
	.align	128
        .global         _Z28CoarsenedSumReduction2KernelPfS_i
        .type           _Z28CoarsenedSumReduction2KernelPfS_i,@function
        .size           _Z28CoarsenedSumReduction2KernelPfS_i,(.L_x_24 - _Z28CoarsenedSumReduction2KernelPfS_i)
        .other          _Z28CoarsenedSumReduction2KernelPfS_i,@"STO_CUDA_ENTRY STV_DEFAULT"
_Z28CoarsenedSumReduction2KernelPfS_i:
.text._Z28CoarsenedSumReduction2KernelPfS_i:
[----:B------:R-:W-:Y:S01]  /*0000*/  LDC R1, c[0x0][0x37c] ;  /* 0x0000df00ff017b82 */ /* 0x000fe20000000800 */
[----:B------:R-:W0:Y:S01]  /*0010*/  S2R R5, SR_CTAID.X ;  /* 0x0000000000057919 */ /* 0x000e220000002500 */
[----:B------:R-:W0:Y:S06]  /*0020*/  LDCU UR8, c[0x0][0x360] ;  /* 0x00006c00ff0877ac */ /* 0x000e2c0008000800 */
[----:B------:R-:W1:Y:S01]  /*0030*/  LDC.64 R2, c[0x0][0x380] ;  /* 0x0000e000ff027b82 */ /* 0x000e620000000a00 */
[----:B------:R-:W2:Y:S01]  /*0040*/  S2R R0, SR_TID.X ;  /* 0x0000000000007919 */ /* 0x000ea20000002100 */
[----:B------:R-:W3:Y:S01]  /*0050*/  LDCU UR4, c[0x0][0x390] ;  /* 0x00007200ff0477ac */ /* 0x000ee20008000800 */
[----:B------:R-:W4:Y:S01]  /*0060*/  LDCU.64 UR6, c[0x0][0x358] ;  /* 0x00006b00ff0677ac */ /* 0x000f220008000a00 */
[----:B0-----:R-:W-:-:S05]  /*0070*/  IMAD R5, R5, UR8, RZ ;  /* 0x0000000805057c24 */ /* 0x001fca000f8e02ff */
[----:B--2---:R-:W-:-:S04]  /*0080*/  LEA R11, R5, R0, 0x3 ;  /* 0x00000000050b7211 */ /* 0x004fc800078e18ff */
[C---:B------:R-:W-:Y:S01]  /*0090*/  IADD3 R7, PT, PT, R11.reuse, 0x10, RZ ;  /* 0x000000100b077810 */ /* 0x040fe20007ffe0ff */
[C---:B------:R-:W-:Y:S01]  /*00a0*/  VIADD R9, R11.reuse, 0x20 ;  /* 0x000000200b097836 */ /* 0x040fe20000000000 */
[C---:B------:R-:W-:Y:S01]  /*00b0*/  IADD3 R13, PT, PT, R11.reuse, 0x30, RZ ;  /* 0x000000300b0d7810 */ /* 0x040fe20007ffe0ff */
[----:B------:R-:W-:Y:S01]  /*00c0*/  VIADD R17, R11, 0x50 ;  /* 0x000000500b117836 */ /* 0x000fe20000000000 */
[----:B---3--:R-:W-:Y:S01]  /*00d0*/  ISETP.GE.U32.AND P1, PT, R7, UR4, PT ;  /* 0x0000000407007c0c */ /* 0x008fe2000bf26070 */
[----:B-1----:R-:W-:Y:S01]  /*00e0*/  IMAD.WIDE.U32 R4, R11, 0x4, R2 ;  /* 0x000000040b047825 */ /* 0x002fe200078e0002 */
[----:B------:R-:W-:Y:S02]  /*00f0*/  ISETP.GE.U32.AND P2, PT, R9, UR4, PT ;  /* 0x0000000409007c0c */ /* 0x000fe4000bf46070 */
[----:B------:R-:W-:Y:S02]  /*0100*/  IADD3 R15, PT, PT, R11, 0x40, RZ ;  /* 0x000000400b0f7810 */ /* 0x000fe40007ffe0ff */
[----:B------:R-:W-:Y:S01]  /*0110*/  ISETP.GE.U32.AND P3, PT, R13, UR4, PT ;  /* 0x000000040d007c0c */ /* 0x000fe2000bf66070 */
[----:B----4-:R0:W2:Y:S01]  /*0120*/  LDG.E R4, desc[UR6][R4.64] ;  /* 0x0000000604047981 */ /* 0x0100a2000c1e1900 */
[----:B------:R-:W-:-:S02]  /*0130*/  ISETP.GE.U32.AND P4, PT, R15, UR4, PT ;  /* 0x000000040f007c0c */ /* 0x000fc4000bf86070 */
[----:B------:R-:W-:-:S03]  /*0140*/  IADD3 R19, PT, PT, R11, 0x60, RZ ;  /* 0x000000600b137810 */ /* 0x000fc60007ffe0ff */
[----:B------:R-:W-:Y:S01]  /*0150*/  @!P1 IMAD.WIDE.U32 R6, R7, 0x4, R2 ;  /* 0x0000000407069825 */ /* 0x000fe200078e0002 */
[----:B------:R-:W-:-:S03]  /*0160*/  ISETP.GE.U32.AND P5, PT, R17, UR4, PT ;  /* 0x0000000411007c0c */ /* 0x000fc6000bfa6070 */
[--C-:B------:R-:W-:Y:S01]  /*0170*/  @!P2 IMAD.WIDE.U32 R8, R9, 0x4, R2.reuse ;  /* 0x000000040908a825 */ /* 0x100fe200078e0002 */
[----:B------:R-:W-:Y:S01]  /*0180*/  IADD3 R21, PT, PT, R11, 0x70, RZ ;  /* 0x000000700b157810 */ /* 0x000fe20007ffe0ff */
[----:B------:R-:W2:Y:S01]  /*0190*/  @!P1 LDG.E R7, desc[UR6][R6.64] ;  /* 0x0000000606079981 */ /* 0x000ea2000c1e1900 */
[----:B------:R-:W-:Y:S01]  /*01a0*/  ISETP.GE.U32.AND P6, PT, R19, UR4, PT ;  /* 0x0000000413007c0c */ /* 0x000fe2000bfc6070 */
[--C-:B------:R-:W-:Y:S01]  /*01b0*/  @!P3 IMAD.WIDE.U32 R10, R13, 0x4, R2.reuse ;  /* 0x000000040d0ab825 */ /* 0x100fe200078e0002 */
[----:B------:R-:W-:Y:S01]  /*01c0*/  ISETP.GE.U32.AND P0, PT, R21, UR4, PT ;  /* 0x0000000415007c0c */ /* 0x000fe2000bf06070 */
[----:B------:R-:W3:Y:S02]  /*01d0*/  @!P2 LDG.E R9, desc[UR6][R8.64] ;  /* 0x000000060809a981 */ /* 0x000ee4000c1e1900 */
[--C-:B------:R-:W-:Y:S02]  /*01e0*/  @!P4 IMAD.WIDE.U32 R12, R15, 0x4, R2.reuse ;  /* 0x000000040f0cc825 */ /* 0x100fe400078e0002 */
[----:B------:R-:W4:Y:S02]  /*01f0*/  @!P3 LDG.E R11, desc[UR6][R10.64] ;  /* 0x000000060a0bb981 */ /* 0x000f24000c1e1900 */
[----:B------:R-:W-:-:S02]  /*0200*/  @!P5 IMAD.WIDE.U32 R14, R17, 0x4, R2 ;  /* 0x00000004110ed825 */ /* 0x000fc400078e0002 */
[----:B------:R-:W5:Y:S02]  /*0210*/  @!P4 LDG.E R13, desc[UR6][R12.64] ;  /* 0x000000060c0dc981 */ /* 0x000f64000c1e1900 */
[--C-:B------:R-:W-:Y:S02]  /*0220*/  @!P6 IMAD.WIDE.U32 R16, R19, 0x4, R2.reuse ;  /* 0x000000041310e825 */ /* 0x100fe400078e0002 */
[----:B------:R-:W5:Y:S02]  /*0230*/  @!P5 LDG.E R15, desc[UR6][R14.64] ;  /* 0x000000060e0fd981 */ /* 0x000f64000c1e1900 */
[----:B------:R-:W-:Y:S02]  /*0240*/  @!P0 IMAD.WIDE.U32 R2, R21, 0x4, R2 ;  /* 0x0000000415028825 */ /* 0x000fe400078e0002 */
[----:B------:R-:W5:Y:S04]  /*0250*/  @!P6 LDG.E R17, desc[UR6][R16.64] ;  /* 0x000000061011e981 */ /* 0x000f68000c1e1900 */
[----:B------:R-:W5:Y:S01]  /*0260*/  @!P0 LDG.E R3, desc[UR6][R2.64] ;  /* 0x0000000602038981 */ /* 0x000f62000c1e1900 */
[----:B------:R-:W1:Y:S01]  /*0270*/  S2UR UR5, SR_CgaCtaId ;  /* 0x00000000000579c3 */ /* 0x000e620000008800 */
[----:B------:R-:W-:Y:S01]  /*0280*/  UMOV UR4, 0x400 ;  /* 0x0000040000047882 */ /* 0x000fe20000000000 */
[----:B0-----:R-:W-:Y:S01]  /*0290*/  IMAD.U32 R5, RZ, RZ, UR8 ;  /* 0x00000008ff057e24 */ /* 0x001fe2000f8e00ff */
[----:B-1----:R-:W-:Y:S01]  /*02a0*/  ULEA UR4, UR5, UR4, 0x18 ;  /* 0x0000000405047291 */ /* 0x002fe2000f8ec0ff */
[----:B--2---:R-:W-:-:S04]  /*02b0*/  @!P1 FADD R4, R4, R7 ;  /* 0x0000000704049221 */ /* 0x004fc80000000000 */
[----:B---3--:R-:W-:-:S04]  /*02c0*/  @!P2 FADD R4, R4, R9 ;  /* 0x000000090404a221 */ /* 0x008fc80000000000 */
[----:B----4-:R-:W-:-:S04]  /*02d0*/  @!P3 FADD R4, R4, R11 ;  /* 0x0000000b0404b221 */ /* 0x010fc80000000000 */
[----:B-----5:R-:W-:-:S04]  /*02e0*/  @!P4 FADD R4, R4, R13 ;  /* 0x0000000d0404c221 */ /* 0x020fc80000000000 */
[----:B------:R-:W-:-:S04]  /*02f0*/  @!P5 FADD R4, R4, R15 ;  /* 0x0000000f0404d221 */ /* 0x000fc80000000000 */
[----:B------:R-:W-:-:S04]  /*0300*/  @!P6 FADD R4, R4, R17 ;  /* 0x000000110404e221 */ /* 0x000fc80000000000 */
[----:B------:R-:W-:Y:S01]  /*0310*/  @!P0 FADD R4, R4, R3 ;  /* 0x0000000304048221 */ /* 0x000fe20000000000 */
[----:B------:R-:W-:-:S05]  /*0320*/  LEA R3, R0, UR4, 0x2 ;  /* 0x0000000400037c11 */ /* 0x000fca000f8e10ff */
[----:B------:R0:W-:Y:S01]  /*0330*/  STS [R3], R4 ;  /* 0x0000000403007388 */ /* 0x0001e20000000800 */
[----:B------:R-:W-:Y:S02]  /*0340*/  ISETP.GE.U32.AND P1, PT, R5, 0x2, PT ;  /* 0x000000020500780c */ /* 0x000fe40003f26070 */
[----:B------:R-:W-:-:S11]  /*0350*/  ISETP.NE.AND P2, PT, R0, RZ, PT ;  /* 0x000000ff0000720c */ /* 0x000fd60003f45270 */
[----:B0-----:R-:W-:Y:S05]  /*0360*/  @!P1 BRA `(.L_x_5) ;  /* 0x00000000002c9947 */ /* 0x001fea0003800000 */
.L_x_6:
[----:B------:R-:W-:Y:S01]  /*0370*/  BAR.SYNC.DEFER_BLOCKING 0x0 ;  /* 0x0000000000007b1d */ /* 0x000fe20000010000 */
[----:B------:R-:W-:-:S04]  /*0380*/  SHF.R.U32.HI R6, RZ, 0x1, R5 ;  /* 0x00000001ff067819 */ /* 0x000fc80000011605 */
[----:B------:R-:W-:-:S13]  /*0390*/  ISETP.GE.U32.AND P0, PT, R0, R6, PT ;  /* 0x000000060000720c */ /* 0x000fda0003f06070 */
[----:B------:R-:W-:Y:S01]  /*03a0*/  @!P0 LEA R2, R6, R3, 0x2 ;  /* 0x0000000306028211 */ /* 0x000fe200078e10ff */
[----:B------:R-:W-:Y:S05]  /*03b0*/  @!P0 LDS R7, [R3] ;  /* 0x0000000003078984 */ /* 0x000fea0000000800 */
[----:B------:R-:W0:Y:S02]  /*03c0*/  @!P0 LDS R2, [R2] ;  /* 0x0000000002028984 */ /* 0x000e240000000800 */
[----:B0-----:R-:W-:-:S05]  /*03d0*/  @!P0 FADD R4, R2, R7 ;  /* 0x0000000702048221 */ /* 0x001fca0000000000 */
[----:B------:R0:W-:Y:S01]  /*03e0*/  @!P0 STS [R3], R4 ;  /* 0x0000000403008388 */ /* 0x0001e20000000800 */
[----:B------:R-:W-:Y:S02]  /*03f0*/  ISETP.GT.U32.AND P0, PT, R5, 0x3, PT ;  /* 0x000000030500780c */ /* 0x000fe40003f04070 */
[----:B------:R-:W-:-:S11]  /*0400*/  MOV R5, R6 ;  /* 0x0000000600057202 */ /* 0x000fd60000000f00 */
[----:B0-----:R-:W-:Y:S05]  /*0410*/  @P0 BRA `(.L_x_6) ;  /* 0xfffffffc00d40947 */ /* 0x001fea000383ffff */
.L_x_5:
[----:B------:R-:W-:Y:S05]  /*0420*/  @P2 EXIT ;  /* 0x000000000000294d */ /* 0x000fea0003800000 */
[----:B------:R-:W0:Y:S01]  /*0430*/  S2UR UR5, SR_CgaCtaId ;  /* 0x00000000000579c3 */ /* 0x000e220000008800 */
[----:B------:R-:W-:-:S07]  /*0440*/  UMOV UR4, 0x400 ;  /* 0x0000040000047882 */ /* 0x000fce0000000000 */
[----:B------:R-:W1:Y:S01]  /*0450*/  LDC.64 R2, c[0x0][0x388] ;  /* 0x0000e200ff027b82 */ /* 0x000e620000000a00 */
[----:B0-----:R-:W-:-:S09]  /*0460*/  ULEA UR4, UR5, UR4, 0x18 ;  /* 0x0000000405047291 */ /* 0x001fd2000f8ec0ff */
[----:B------:R-:W1:Y:S04]  /*0470*/  LDS R5, [UR4] ;  /* 0x00000004ff057984 */ /* 0x000e680008000800 */
[----:B-1----:R-:W-:Y:S01]  /*0480*/  REDG.E.ADD.F32.FTZ.RN.STRONG.GPU desc[UR6][R2.64], R5 ;  /* 0x00000005020079a6 */ /* 0x002fe2000c12f306 */
[----:B------:R-:W-:Y:S05]  /*0490*/  EXIT ;  /* 0x000000000000794d */ /* 0x000fea0003800000 */
.L_x_7:
        /* <DEDUP_REMOVED lines=14> */
.L_x_24:


//--------------------- .text._Z27CoarsenedSumReductionKernelPfS_ --------------------------
	.section	.text._Z27CoarsenedSumReductionKernelPfS_,"ax",@progbits
	.align	128
        .global         _Z27CoarsenedSumReductionKernelPfS_
        .type           _Z27CoarsenedSumReductionKernelPfS_,@function
        .size           _Z27CoarsenedSumReductionKernelPfS_,(.L_x_25 - _Z27CoarsenedSumReductionKernelPfS_)
        .other          _Z27CoarsenedSumReductionKernelPfS_,@"STO_CUDA_ENTRY STV_DEFAULT"
_Z27CoarsenedSumReductionKernelPfS_:
.text._Z27CoarsenedSumReductionKernelPfS_:
[----:B------:R-:W-:Y:S01]  /*0000*/  LDC R1, c[0x0][0x37c] ;  /* 0x0000df00ff017b82 */ /* 0x000fe20000000800 */
[----:B------:R-:W0:Y:S01]  /*0010*/  S2R R5, SR_CTAID.X ;  /* 0x0000000000057919 */ /* 0x000e220000002500 */
[----:B------:R-:W0:Y:S06]  /*0020*/  LDCU UR8, c[0x0][0x360] ;  /* 0x00006c00ff0877ac */ /* 0x000e2c0008000800 */
[----:B------:R-:W1:Y:S01]  /*0030*/  LDC.64 R2, c[0x0][0x380] ;  /* 0x0000e000ff027b82 */ /* 0x000e620000000a00 */
[----:B------:R-:W2:Y:S01]  /*0040*/  S2R R0, SR_TID.X ;  /* 0x0000000000007919 */ /* 0x000ea20000002100 */
[----:B------:R-:W3:Y:S01]  /*0050*/  LDCU.64 UR6, c[0x0][0x358] ;  /* 0x00006b00ff0677ac */ /* 0x000ee20008000a00 */
[----:B0-----:R-:W-:-:S05]  /*0060*/  IMAD R5, R5, UR8, RZ ;  /* 0x0000000805057c24 */ /* 0x001fca000f8e02ff */
[----:B--2---:R-:W-:-:S04]  /*0070*/  LEA R17, R5, R0, 0x3 ;  /* 0x0000000005117211 */ /* 0x004fc800078e18ff */
[C---:B------:R-:W-:Y:S01]  /*0080*/  IADD3 R7, PT, PT, R17.reuse, 0x10, RZ ;  /* 0x0000001011077810 */ /* 0x040fe20007ffe0ff */
[C---:B-1----:R-:W-:Y:S01]  /*0090*/  IMAD.WIDE.U32 R4, R17.reuse, 0x4, R2 ;  /* 0x0000000411047825 */ /* 0x042fe200078e0002 */
[----:B------:R-:W-:-:S03]  /*00a0*/  IADD3 R9, PT, PT, R17, 0x20, RZ ;  /* 0x0000002011097810 */ /* 0x000fc60007ffe0ff */
[--C-:B------:R-:W-:Y:S01]  /*00b0*/  IMAD.WIDE.U32 R6, R7, 0x4, R2.reuse ;  /* 0x0000000407067825 */ /* 0x100fe200078e0002 */
[----:B------:R-:W-:Y:S01]  /*00c0*/  IADD3 R11, PT, PT, R17, 0x30, RZ ;  /* 0x00000030110b7810 */ /* 0x000fe20007ffe0ff */
[----:B---3--:R-:W2:Y:S02]  /*00d0*/  LDG.E R4, desc[UR6][R4.64] ;  /* 0x0000000604047981 */ /* 0x008ea4000c1e1900 */
[--C-:B------:R-:W-:Y:S01]  /*00e0*/  IMAD.WIDE.U32 R8, R9, 0x4, R2.reuse ;  /* 0x0000000409087825 */ /* 0x100fe200078e0002 */
[----:B------:R-:W-:Y:S01]  /*00f0*/  IADD3 R13, PT, PT, R17, 0x40, RZ ;  /* 0x00000040110d7810 */ /* 0x000fe20007ffe0ff */
[----:B------:R0:W2:Y:S02]  /*0100*/  LDG.E R19, desc[UR6][R6.64] ;  /* 0x0000000606137981 */ /* 0x0000a4000c1e1900 */
[--C-:B------:R-:W-:Y:S01]  /*0110*/  IMAD.WIDE.U32 R10, R11, 0x4, R2.reuse ;  /* 0x000000040b0a7825 */ /* 0x100fe200078e0002 */
[----:B------:R-:W-:Y:S01]  /*0120*/  IADD3 R15, PT, PT, R17, 0x50, RZ ;  /* 0x00000050110f7810 */ /* 0x000fe20007ffe0ff */
[----:B------:R-:W3:Y:S02]  /*0130*/  LDG.E R9, desc[UR6][R8.64] ;  /* 0x0000000608097981 */ /* 0x000ee4000c1e1900 */
[--C-:B------:R-:W-:Y:S01]  /*0140*/  IMAD.WIDE.U32 R12, R13, 0x4, R2.reuse ;  /* 0x000000040d0c7825 */ /* 0x100fe200078e0002 */
[----:B------:R-:W-:Y:S01]  /*0150*/  IADD3 R21, PT, PT, R17, 0x60, RZ ;  /* 0x0000006011157810 */ /* 0x000fe20007ffe0ff */
[----:B------:R-:W4:Y:S02]  /*0160*/  LDG.E R11, desc[UR6][R10.64] ;  /* 0x000000060a0b7981 */ /* 0x000f24000c1e1900 */
[--C-:B------:R-:W-:Y:S01]  /*0170*/  IMAD.WIDE.U32 R14, R15, 0x4, R2.reuse ;  /* 0x000000040f0e7825 */ /* 0x100fe200078e0002 */
[----:B------:R-:W-:Y:S01]  /*0180*/  IADD3 R17, PT, PT, R17, 0x70, RZ ;  /* 0x0000007011117810 */ /* 0x000fe20007ffe0ff */
[----:B------:R-:W5:Y:S02]  /*0190*/  LDG.E R13, desc[UR6][R12.64] ;  /* 0x000000060c0d7981 */ /* 0x000f64000c1e1900 */
[----:B0-----:R-:W-:-:S02]  /*01a0*/  IMAD.WIDE.U32 R6, R21, 0x4, R2 ;  /* 0x0000000415067825 */ /* 0x001fc400078e0002 */
[----:B------:R-:W5:Y:S02]  /*01b0*/  LDG.E R15, desc[UR6][R14.64] ;  /* 0x000000060e0f7981 */ /* 0x000f64000c1e1900 */
[----:B------:R-:W-:Y:S02]  /*01c0*/  IMAD.WIDE.U32 R2, R17, 0x4, R2 ;  /* 0x0000000411027825 */ /* 0x000fe400078e0002 */
[----:B------:R-:W5:Y:S04]  /*01d0*/  LDG.E R7, desc[UR6][R6.64] ;  /* 0x0000000606077981 */ /* 0x000f68000c1e1900 */
[----:B------:R0:W5:Y:S01]  /*01e0*/  LDG.E R3, desc[UR6][R2.64] ;  /* 0x0000000602037981 */ /* 0x000162000c1e1900 */
[----:B------:R-:W1:Y:S01]  /*01f0*/  S2UR UR5, SR_CgaCtaId ;  /* 0x00000000000579c3 */ /* 0x000e620000008800 */
[----:B------:R-:W-:Y:S01]  /*0200*/  UMOV UR4, 0x400 ;  /* 0x0000040000047882 */ /* 0x000fe20000000000 */
[----:B------:R-:W-:Y:S01]  /*0210*/  UISETP.GE.U32.AND UP0, UPT, UR8, 0x2, UPT ;  /* 0x000000020800788c */ /* 0x000fe2000bf06070 */
[----:B------:R-:W-:Y:S01]  /*0220*/  ISETP.NE.AND P0, PT, R0, RZ, PT ;  /* 0x000000ff0000720c */ /* 0x000fe20003f05270 */
[----:B-1----:R-:W-:-:S06]  /*0230*/  ULEA UR4, UR5, UR4, 0x18 ;  /* 0x0000000405047291 */ /* 0x002fcc000f8ec0ff */
[----:B0-----:R-:W-:Y:S01]  /*0240*/  LEA R2, R0, UR4, 0x2 ;  /* 0x0000000400027c11 */ /* 0x001fe2000f8e10ff */
[----:B--2---:R-:W-:-:S04]  /*0250*/  FADD R4, R4, R19 ;  /* 0x0000001304047221 */ /* 0x004fc80000000000 */
[----:B---3--:R-:W-:-:S04]  /*0260*/  FADD R4, R4, R9 ;  /* 0x0000000904047221 */ /* 0x008fc80000000000 */
[----:B----4-:R-:W-:-:S04]  /*0270*/  FADD R4, R4, R11 ;  /* 0x0000000b04047221 */ /* 0x010fc80000000000 */
[----:B-----5:R-:W-:-:S04]  /*0280*/  FADD R4, R4, R13 ;  /* 0x0000000d04047221 */ /* 0x020fc80000000000 */
[----:B------:R-:W-:-:S04]  /*0290*/  FADD R4, R4, R15 ;  /* 0x0000000f04047221 */ /* 0x000fc80000000000 */
[----:B------:R-:W-:-:S04]  /*02a0*/  FADD R4, R4, R7 ;  /* 0x0000000704047221 */ /* 0x000fc80000000000 */
[----:B------:R-:W-:-:S05]  /*02b0*/  FADD R3, R4, R3 ;  /* 0x0000000304037221 */ /* 0x000fca0000000000 */
[----:B------:R0:W-:Y:S01]  /*02c0*/  STS [R2], R3 ;  /* 0x0000000302007388 */ /* 0x0001e20000000800 */
[----:B------:R-:W-:Y:S05]  /*02d0*/  BRA.U !UP0, `(.L_x_8) ;  /* 0x0000000108307547 */ /* 0x000fea000b800000 */
[----:B0-----:R-:W-:-:S07]  /*02e0*/  MOV R3, UR8 ;  /* 0x0000000800037c02 */ /* 0x001fce0008000f00 */
.L_x_9:
        /* <DEDUP_REMOVED lines=10> */
[----:B-1----:R-:W-:Y:S05]  /*0390*/  @P1 BRA `(.L_x_9) ;  /* 0xfffffffc00d41947 */ /* 0x002fea000383ffff */
.L_x_8:
[----:B------:R-:W-:Y:S05]  /*03a0*/  @P0 EXIT ;  /* 0x000000000000094d */ /* 0x000fea0003800000 */
[----:B------:R-:W1:Y:S01]  /*03b0*/  S2UR UR5, SR_CgaCtaId ;  /* 0x00000000000579c3 */ /* 0x000e620000008800 */
[----:B------:R-:W-:-:S07]  /*03c0*/  UMOV UR4, 0x400 ;  /* 0x0000040000047882 */ /* 0x000fce0000000000 */
[----:B0-----:R-:W0:Y:S01]  /*03d0*/  LDC.64 R2, c[0x0][0x388] ;  /* 0x0000e200ff027b82 */ /* 0x001e220000000a00 */
[----:B-1----:R-:W-:-:S09]  /*03e0*/  ULEA UR4, UR5, UR4, 0x18 ;  /* 0x0000000405047291 */ /* 0x002fd2000f8ec0ff */
[----:B------:R-:W0:Y:S04]  /*03f0*/  LDS R5, [UR4] ;  /* 0x00000004ff057984 */ /* 0x000e280008000800 */
[----:B0-----:R-:W-:Y:S01]  /*0400*/  REDG.E.ADD.F32.FTZ.RN.STRONG.GPU desc[UR6][R2.64], R5 ;  /* 0x00000005020079a6 */ /* 0x001fe2000c12f306 */
[----:B------:R-:W-:Y:S05]  /*0410*/  EXIT ;  /* 0x000000000000794d */ /* 0x000fea0003800000 */
.L_x_10:
        /* <DEDUP_REMOVED lines=14> */
.L_x_25:


//--------------------- .text._Z35ConvergentSumReductionReverseKernelPfS_ --------------------------
	.section	.text._Z35ConvergentSumReductionReverseKernelPfS_,"ax",@progbits
	.align	128
        .global         _Z35ConvergentSumReductionReverseKernelPfS_
        .type           _Z35ConvergentSumReductionReverseKernelPfS_,@function
        .size           _Z35ConvergentSumReductionReverseKernelPfS_,(.L_x_26 - _Z35ConvergentSumReductionReverseKernelPfS_)
        .other          _Z35ConvergentSumReductionReverseKernelPfS_,@"STO_CUDA_ENTRY STV_DEFAULT"
_Z35ConvergentSumReductionReverseKernelPfS_:
.text._Z35ConvergentSumReductionReverseKernelPfS_:
[----:B------:R-:W-:Y:S01]  /*0000*/  LDC R1, c[0x0][0x37c] ;  /* 0x0000df00ff017b82 */ /* 0x000fe20000000800 */
[----:B------:R-:W0:Y:S07]  /*0010*/  S2R R15, SR_TID.X ;  /* 0x00000000000f7919 */ /* 0x000e2e0000002100 */
[----:B------:R-:W1:Y:S01]  /*0020*/  LDC R13, c[0x0][0x360] ;  /* 0x0000d800ff0d7b82 */ /* 0x000e620000000800 */
[----:B------:R-:W2:Y:S07]  /*0030*/  LDCU.64 UR4, c[0x0][0x358] ;  /* 0x00006b00ff0477ac */ /* 0x000eae0008000a00 */
[----:B------:R-:W3:Y:S08]  /*0040*/  LDC.64 R2, c[0x0][0x380] ;  /* 0x0000e000ff027b82 */ /* 0x000ef00000000a00 */
[----:B------:R-:W4:Y:S01]  /*0050*/  LDC.64 R6, c[0x0][0x380] ;  /* 0x0000e000ff067b82 */ /* 0x000f220000000a00 */
[----:B0-----:R-:W-:-:S05]  /*0060*/  LOP3.LUT R0, RZ, R15, RZ, 0x33, !PT ;  /* 0x0000000fff007212 */ /* 0x001fca00078e33ff */
[----:B-1----:R-:W-:Y:S01]  /*0070*/  IMAD R9, R13, 0x2, R0 ;  /* 0x000000020d097824 */ /* 0x002fe200078e0200 */
[----:B------:R-:W-:-:S03]  /*0080*/  MOV R0, R13 ;  /* 0x0000000d00007202 */ /* 0x000fc60000000f00 */
[----:B--23--:R-:W-:-:S07]  /*0090*/  IMAD.WIDE.U32 R2, R9, 0x4, R2 ;  /* 0x0000000409027825 */ /* 0x00cfce00078e0002 */
.L_x_13:
[----:B------:R-:W-:Y:S01]  /*00a0*/  ISETP.GE.U32.AND P0, PT, R15, R0, PT ;  /* 0x000000000f00720c */ /* 0x000fe20003f06070 */
[----:B------:R-:W-:-:S12]  /*00b0*/  BSSY.RECONVERGENT B0, `(.L_x_11) ;  /* 0x0000008000007945 */ /* 0x000fd80003800200 */
[----:B0-----:R-:W-:Y:S05]  /*00c0*/  @P0 BRA `(.L_x_12) ;  /* 0x0000000000180947 */ /* 0x001fea0003800000 */
[----:B------:R-:W-:Y:S01]  /*00d0*/  IMAD.IADD R5, R9, 0x1, -R0 ;  /* 0x0000000109057824 */ /* 0x000fe200078e0a00 */
[----:B------:R-:W2:Y:S03]  /*00e0*/  LDG.E R11, desc[UR4][R2.64] ;  /* 0x00000004020b7981 */ /* 0x000ea6000c1e1900 */
[----:B----4-:R-:W-:-:S06]  /*00f0*/  IMAD.WIDE.U32 R4, R5, 0x4, R6 ;  /* 0x0000000405047825 */ /* 0x010fcc00078e0006 */
[----:B------:R-:W2:Y:S02]  /*0100*/  LDG.E R4, desc[UR4][R4.64] ;  /* 0x0000000404047981 */ /* 0x000ea4000c1e1900 */
[----:B--2---:R-:W-:-:S05]  /*0110*/  FADD R11, R4, R11 ;  /* 0x0000000b040b7221 */ /* 0x004fca0000000000 */
[----:B------:R0:W-:Y:S02]  /*0120*/  STG.E desc[UR4][R2.64], R11 ;  /* 0x0000000b02007986 */ /* 0x0001e4000c101904 */
.L_x_12:
[----:B------:R-:W-:Y:S05]  /*0130*/  BSYNC.RECONVERGENT B0 ;  /* 0x0000000000007941 */ /* 0x000fea0003800200 */
.L_x_11:
[----:B------:R-:W-:Y:S01]  /*0140*/  BAR.SYNC.DEFER_BLOCKING 0x0 ;  /* 0x0000000000007b1d */ /* 0x000fe20000010000 */
[----:B------:R-:W-:Y:S02]  /*0150*/  ISETP.GT.U32.AND P0, PT, R0, 0x1, PT ;  /* 0x000000010000780c */ /* 0x000fe40003f04070 */
[----:B------:R-:W-:-:S11]  /*0160*/  SHF.R.U32.HI R0, RZ, 0x1, R0 ;  /* 0x00000001ff007819 */ /* 0x000fd60000011600 */
[----:B------:R-:W-:Y:S05]  /*0170*/  @P0 BRA `(.L_x_13) ;  /* 0xfffffffc00c80947 */ /* 0x000fea000383ffff */
[----:B------:R-:W-:-:S04]  /*0180*/  IADD3 R0, PT, PT, R13, -0x1, RZ ;  /* 0xffffffff0d007810 */ /* 0x000fc80007ffe0ff */
[----:B------:R-:W-:-:S13]  /*0190*/  ISETP.NE.AND P0, PT, R15, R0, PT ;  /* 0x000000000f00720c */ /* 0x000fda0003f05270 */
[----:B------:R-:W-:Y:S05]  /*01a0*/  @P0 EXIT ;  /* 0x000000000000094d */ /* 0x000fea0003800000 */
[----:B0-----:R-:W0:Y:S01]  /*01b0*/  LDC.64 R2, c[0x0][0x380] ;  /* 0x0000e000ff027b82 */ /* 0x001e220000000a00 */
[----:B------:R-:W-:-:S04]  /*01c0*/  IMAD.IADD R5, R13, 0x1, R15 ;  /* 0x000000010d057824 */ /* 0x000fc800078e020f */
[----:B0-----:R-:W-:-:S06]  /*01d0*/  IMAD.WIDE.U32 R2, R5, 0x4, R2 ;  /* 0x0000000405027825 */ /* 0x001fcc00078e0002 */
[----:B------:R-:W2:Y:S01]  /*01e0*/  LDG.E R3, desc[UR4][R2.64] ;  /* 0x0000000402037981 */ /* 0x000ea2000c1e1900 */
[----:B------:R-:W2:Y:S03]  /*01f0*/  LDC.64 R4, c[0x0][0x388] ;  /* 0x0000e200ff047b82 */ /* 0x000ea60000000a00 */
[----:B--2---:R-:W-:Y:S01]  /*0200*/  STG.E desc[UR4][R4.64], R3 ;  /* 0x0000000304007986 */ /* 0x004fe2000c101904 */
[----:B------:R-:W-:Y:S05]  /*0210*/  EXIT ;  /* 0x000000000000794d */ /* 0x000fea0003800000 */
.L_x_14:
        /* <DEDUP_REMOVED lines=14> */
.L_x_26:


//--------------------- .text._Z28ConvergentSumReductionKernelPfS_ --------------------------
	.section	.text._Z28ConvergentSumReductionKernelPfS_,"ax",@progbits
	.align	128
        .global         _Z28ConvergentSumReductionKernelPfS_
        .type           _Z28ConvergentSumReductionKernelPfS_,@function
        .size           _Z28ConvergentSumReductionKernelPfS_,(.L_x_27 - _Z28ConvergentSumReductionKernelPfS_)
        .other          _Z28ConvergentSumReductionKernelPfS_,@"STO_CUDA_ENTRY STV_DEFAULT"
_Z28ConvergentSumReductionKernelPfS_:
.text._Z28ConvergentSumReductionKernelPfS_:
[----:B------:R-:W-:Y:S01]  /*0000*/  LDC R1, c[0x0][0x37c] ;  /* 0x0000df00ff017b82 */ /* 0x000fe20000000800 */
[----:B------:R-:W0:Y:S07]  /*0010*/  S2R R0, SR_TID.X ;  /* 0x0000000000007919 */ /* 0x000e2e0000002100 */
[----:B------:R-:W0:Y:S01]  /*0020*/  LDC.64 R2, c[0x0][0x380] ;  /* 0x0000e000ff027b82 */ /* 0x000e220000000a00 */
[----:B------:R-:W1:Y:S01]  /*0030*/  LDCU UR6, c[0x0][0x360] ;  /* 0x00006c00ff0677ac */ /* 0x000e620008000800 */
[----:B------:R-:W2:Y:S01]  /*0040*/  LDCU.64 UR4, c[0x0][0x358] ;  /* 0x00006b00ff0477ac */ /* 0x000ea20008000a00 */
[----:B-1----:R-:W-:Y:S01]  /*0050*/  MOV R7, UR6 ;  /* 0x0000000600077c02 */ /* 0x002fe20008000f00 */
[----:B0-2---:R-:W-:-:S07]  /*0060*/  IMAD.WIDE.U32 R2, R0, 0x4, R2 ;  /* 0x0000000400027825 */ /* 0x005fce00078e0002 */
.L_x_17:
[----:B------:R-:W-:Y:S01]  /*0070*/  ISETP.GE.U32.AND P0, PT, R0, R7, PT ;  /* 0x000000070000720c */ /* 0x000fe20003f06070 */
[----:B------:R-:W-:-:S12]  /*0080*/  BSSY.RECONVERGENT B0, `(.L_x_15) ;  /* 0x0000007000007945 */ /* 0x000fd80003800200 */
[----:B0-----:R-:W-:Y:S05]  /*0090*/  @P0 BRA `(.L_x_16) ;  /* 0x0000000000140947 */ /* 0x001fea0003800000 */
[----:B------:R-:W-:Y:S01]  /*00a0*/  IMAD.WIDE R4, R7, 0x4, R2 ;  /* 0x0000000407047825 */ /* 0x000fe200078e0202 */
[----:B------:R-:W2:Y:S05]  /*00b0*/  LDG.E R9, desc[UR4][R2.64] ;  /* 0x0000000402097981 */ /* 0x000eaa000c1e1900 */
[----:B------:R-:W2:Y:S02]  /*00c0*/  LDG.E R4, desc[UR4][R4.64] ;  /* 0x0000000404047981 */ /* 0x000ea4000c1e1900 */
[----:B--2---:R-:W-:-:S05]  /*00d0*/  FADD R9, R4, R9 ;  /* 0x0000000904097221 */ /* 0x004fca0000000000 */
[----:B------:R0:W-:Y:S02]  /*00e0*/  STG.E desc[UR4][R2.64], R9 ;  /* 0x0000000902007986 */ /* 0x0001e4000c101904 */
.L_x_16:
[----:B------:R-:W-:Y:S05]  /*00f0*/  BSYNC.RECONVERGENT B0 ;  /* 0x0000000000007941 */ /* 0x000fea0003800200 */
.L_x_15:
[----:B------:R-:W-:Y:S01]  /*0100*/  BAR.SYNC.DEFER_BLOCKING 0x0 ;  /* 0x0000000000007b1d */ /* 0x000fe20000010000 */
[----:B------:R-:W-:Y:S02]  /*0110*/  ISETP.GT.U32.AND P0, PT, R7, 0x1, PT ;  /* 0x000000010700780c */ /* 0x000fe40003f04070 */
[----:B------:R-:W-:-:S11]  /*0120*/  SHF.R.U32.HI R7, RZ, 0x1, R7 ;  /* 0x00000001ff077819 */ /* 0x000fd60000011607 */
[----:B------:R-:W-:Y:S05]  /*0130*/  @P0 BRA `(.L_x_17) ;  /* 0xfffffffc00cc0947 */ /* 0x000fea000383ffff */
[----:B------:R-:W-:-:S13]  /*0140*/  ISETP.NE.AND P0, PT, R0, RZ, PT ;  /* 0x000000ff0000720c */ /* 0x000fda0003f05270 */
[----:B------:R-:W-:Y:S05]  /*0150*/  @P0 EXIT ;  /* 0x000000000000094d */ /* 0x000fea0003800000 */
[----:B0-----:R-:W0:Y:S02]  /*0160*/  LDC.64 R2, c[0x0][0x380] ;  /* 0x0000e000ff027b82 */ /* 0x001e240000000a00 */
[----:B0-----:R-:W2:Y:S06]  /*0170*/  LDG.E R3, desc[UR4][R2.64] ;  /* 0x0000000402037981 */ /* 0x001eac000c1e1900 */
[----:B------:R-:W2:Y:S02]  /*0180*/  LDC.64 R4, c[0x0][0x388] ;  /* 0x0000e200ff047b82 */ /* 0x000ea40000000a00 */
[----:B--2---:R-:W-:Y:S01]  /*0190*/  STG.E desc[UR4][R4.64], R3 ;  /* 0x0000000304007986 */ /* 0x004fe2000c101904 */
[----:B------:R-:W-:Y:S05]  /*01a0*/  EXIT ;  /* 0x000000000000794d */ /* 0x000fea0003800000 */
.L_x_18:
        /* <DEDUP_REMOVED lines=13> */
.L_x_27:


//--------------------- .text._Z24SimpleSumReductionKernelPfS_ --------------------------
	.section	.text._Z24SimpleSumReductionKernelPfS_,"ax",@progbits
	.align	128
        .global         _Z24SimpleSumReductionKernelPfS_
        .type           _Z24SimpleSumReductionKernelPfS_,@function
        .size           _Z24SimpleSumReductionKernelPfS_,(.L_x_28 - _Z24SimpleSumReductionKernelPfS_)
        .other          _Z24SimpleSumReductionKernelPfS_,@"STO_CUDA_ENTRY STV_DEFAULT"
_Z24SimpleSumReductionKernelPfS_:
.text._Z24SimpleSumReductionKernelPfS_:
[----:B------:R-:W-:Y:S01]  /*0000*/  LDC R1, c[0x0][0x37c] ;  /* 0x0000df00ff017b82 */ /* 0x000fe20000000800 */
[----:B------:R-:W0:Y:S07]  /*0010*/  S2R R11, SR_TID.X ;  /* 0x00000000000b7919 */ /* 0x000e2e0000002100 */
[----:B------:R-:W1:Y:S01]  /*0020*/  LDC.64 R2, c[0x0][0x380] ;  /* 0x0000e000ff027b82 */ /* 0x000e620000000a00 */
[----:B------:R-:W-:Y:S01]  /*0030*/  IMAD.MOV.U32 R7, RZ, RZ, 0x1 ;  /* 0x00000001ff077424 */ /* 0x000fe200078e00ff */
[----:B------:R-:W2:Y:S01]  /*0040*/  LDCU.64 UR4, c[0x0][0x358] ;  /* 0x00006b00ff0477ac */ /* 0x000ea20008000a00 */
[----:B------:R-:W3:Y:S01]  /*0050*/  LDCU UR6, c[0x0][0x360] ;  /* 0x00006c00ff0677ac */ /* 0x000ee20008000800 */
[----:B0-----:R-:W-:-:S04]  /*0060*/  IMAD.SHL.U32 R5, R11, 0x2, RZ ;  /* 0x000000020b057824 */ /* 0x001fc800078e00ff */
[----:B-123--:R-:W-:-:S07]  /*0070*/  IMAD.WIDE.U32 R2, R5, 0x4, R2 ;  /* 0x0000000405027825 */ /* 0x00efce00078e0002 */
.L_x_21:
[----:B------:R-:W-:Y:S01]  /*0080*/  IADD3 R0, PT, PT, R7, -0x1, RZ ;  /* 0xffffffff07007810 */ /* 0x000fe20007ffe0ff */
[----:B------:R-:W-:Y:S03]  /*0090*/  BSSY.RECONVERGENT B0, `(.L_x_19) ;  /* 0x0000008000007945 */ /* 0x000fe60003800200 */
[----:B------:R-:W-:-:S13]  /*00a0*/  LOP3.LUT P0, RZ, R0, R11, RZ, 0xc0, !PT ;  /* 0x0000000b00ff7212 */ /* 0x000fda000780c0ff */
[----:B0-----:R-:W-:Y:S05]  /*00b0*/  @P0 BRA `(.L_x_20) ;  /* 0x0000000000140947 */ /* 0x001fea0003800000 */
[----:B------:R-:W-:Y:S01]  /*00c0*/  IMAD.WIDE R4, R7, 0x4, R2 ;  /* 0x0000000407047825 */ /* 0x000fe200078e0202 */
[----:B------:R-:W2:Y:S05]  /*00d0*/  LDG.E R9, desc[UR4][R2.64] ;  /* 0x0000000402097981 */ /* 0x000eaa000c1e1900 */
[----:B------:R-:W2:Y:S02]  /*00e0*/  LDG.E R4, desc[UR4][R4.64] ;  /* 0x0000000404047981 */ /* 0x000ea4000c1e1900 */
[----:B--2---:R-:W-:-:S05]  /*00f0*/  FADD R9, R4, R9 ;  /* 0x0000000904097221 */ /* 0x004fca0000000000 */
[----:B------:R0:W-:Y:S02]  /*0100*/  STG.E desc[UR4][R2.64], R9 ;  /* 0x0000000902007986 */ /* 0x0001e4000c101904 */
.L_x_20:
[----:B------:R-:W-:Y:S05]  /*0110*/  BSYNC.RECONVERGENT B0 ;  /* 0x0000000000007941 */ /* 0x000fea0003800200 */
.L_x_19:
[----:B------:R-:W-:Y:S01]  /*0120*/  SHF.L.U32 R7, R7, 0x1, RZ ;  /* 0x0000000107077819 */ /* 0x000fe200000006ff */
[----:B------:R-:W-:Y:S03]  /*0130*/  BAR.SYNC.DEFER_BLOCKING 0x0 ;  /* 0x0000000000007b1d */ /* 0x000fe60000010000 */
[----:B------:R-:W-:-:S13]  /*0140*/  ISETP.GT.U32.AND P0, PT, R7, UR6, PT ;  /* 0x0000000607007c0c */ /* 0x000fda000bf04070 */
[----:B------:R-:W-:Y:S05]  /*0150*/  @!P0 BRA `(.L_x_21) ;  /* 0xfffffffc00c88947 */ /* 0x000fea000383ffff */
[----:B------:R-:W-:-:S13]  /*0160*/  ISETP.NE.AND P0, PT, R11, RZ, PT ;  /* 0x000000ff0b00720c */ /* 0x000fda0003f05270 */
[----:B------:R-:W-:Y:S05]  /*0170*/  @P0 EXIT ;  /* 0x000000000000094d */ /* 0x000fea0003800000 */
[----:B0-----:R-:W0:Y:S02]  /*0180*/  LDC.64 R2, c[0x0][0x380] ;  /* 0x0000e000ff027b82 */ /* 0x001e240000000a00 */
[----:B0-----:R-:W2:Y:S06]  /*0190*/  LDG.E R3, desc[UR4][R2.64] ;  /* 0x0000000402037981 */ /* 0x001eac000c1e1900 */
[----:B------:R-:W2:Y:S02]  /*01a0*/  LDC.64 R4, c[0x0][0x388] ;  /* 0x0000e200ff047b82 */ /* 0x000ea40000000a00 */
[----:B--2---:R-:W-:Y:S01]  /*01b0*/  STG.E desc[UR4][R4.64], R3 ;  /* 0x0000000304007986 */ /* 0x004fe2000c101904 */
[----:B------:R-:W-:Y:S05]  /*01c0*/  EXIT ;  /* 0x000000000000794d */ /* 0x000fea0003800000 */
.L_x_22:
        /* <DEDUP_REMOVED lines=11> */
.L_x_28:


//--------------------- .nv.shared._Z27CoarsenedMaxReductionKernelPfS_ --------------------------
	.section	.nv.shared._Z27CoarsenedMaxReductionKernelPfS_,"aw",@nobits
	.sectionflags	@""
	.align	4
.nv.shared._Z27CoarsenedMaxReductionKernelPfS_:
	.zero		1088


//--------------------- .nv.shared.reserved.0     --------------------------
	.section	.nv.shared.reserved.0,"aw",@nobits
	.weak		__nv_reservedSMEM_offset_0_alias
	.size		__nv_reservedSMEM_offset_0_alias, 0, 64
	.other		__nv_reservedSMEM_offset_0_alias,@"STO_CUDA_RESERVED_SHARED STV_DEFAULT"
__nv_reservedSMEM_offset_0_alias:
	.zero		0
	.zero		64


//--------------------- .nv.shared._Z28CoarsenedSumReduction2KernelPfS_i --------------------------
	.section	.nv.shared._Z28CoarsenedSumReduction2KernelPfS_i,"aw",@nobits
	.sectionflags	@""
	.align	4
.nv.shared._Z28CoarsenedSumReduction2KernelPfS_i:
	.zero		1088


//--------------------- .nv.shared._Z27CoarsenedSumReductionKernelPfS_ --------------------------
	.section	.nv.shared._Z27CoarsenedSumReductionKernelPfS_,"aw",@nobits
	.sectionflags	@""
	.align	4
.nv.shared._Z27CoarsenedSumReductionKernelPfS_:
	.zero		1088


//--------------------- .nv.constant0._Z27CoarsenedMaxReductionKernelPfS_ --------------------------
	.section	.nv.constant0._Z27CoarsenedMaxReductionKernelPfS_,"a",@progbits
	.sectionflags	@""
	.align	4
.nv.constant0._Z27CoarsenedMaxReductionKernelPfS_:
	.zero		912


//--------------------- .nv.constant0._Z28CoarsenedSumReduction2KernelPfS_i --------------------------
	.section	.nv.constant0._Z28CoarsenedSumReduction2KernelPfS_i,"a",@progbits
	.sectionflags	@""
	.align	4
.nv.constant0._Z28CoarsenedSumReduction2KernelPfS_i:
	.zero		916


//--------------------- .nv.constant0._Z27CoarsenedSumReductionKernelPfS_ --------------------------
	.section	.nv.constant0._Z27CoarsenedSumReductionKernelPfS_,"a",@progbits
	.sectionflags	@""
	.align	4
.nv.constant0._Z27CoarsenedSumReductionKernelPfS_:
	.zero		912


//--------------------- .nv.constant0._Z35ConvergentSumReductionReverseKernelPfS_ --------------------------
	.section	.nv.constant0._Z35ConvergentSumReductionReverseKernelPfS_,"a",@progbits
	.sectionflags	@""
	.align	4
.nv.constant0._Z35ConvergentSumReductionReverseKernelPfS_:
	.zero		912


//--------------------- .nv.constant0._Z28ConvergentSumReductionKernelPfS_ --------------------------
	.section	.nv.constant0._Z28ConvergentSumReductionKernelPfS_,"a",@progbits
	.sectionflags	@""
	.align	4
.nv.constant0._Z28ConvergentSumReductionKernelPfS_:
	.zero		912


//--------------------- .nv.constant0._Z24SimpleSumReductionKernelPfS_ --------------------------
	.section	.nv.constant0._Z24SimpleSumReductionKernelPfS_,"a",@progbits
	.sectionflags	@""
	.align	4
.nv.constant0._Z24SimpleSumReductionKernelPfS_:
	.zero		912


//--------------------- SYMBOLS --------------------------

	.type		.nv.reservedSmem.offset0,@object
	.size		.nv.reservedSmem.offset0,0x4
	.type		.nv.reservedSmem.cap,@object
	.size		.nv.reservedSmem.cap,0x4
